	.target	sm_90a

	.elftype	@"ET_EXEC"


//--------------------- .note.nv.tkinfo           --------------------------
	.section	.note.nv.tkinfo,"",@"SHT_NOTE"
	.sectionflags	@"SHF_NOTE_NV_TKINFO"
	.tkinfo
        /*0018*/ 	.word	0x00000002
        /*0030*/ 	.string	""
        /*0030*/ 	.string	"ptxas"
        /*0030*/ 	.string	"Cuda compilation tools, release 13.0, V13.0.88"
        /*0030*/ 	.string	"Build cuda_13.0.r13.0/compiler.36424714_0"
        /*0030*/ 	.string	"-arch sm_90a -m 64 "



//--------------------- .note.nv.cuinfo           --------------------------
	.section	.note.nv.cuinfo,"",@"SHT_NOTE"
	.sectionflags	@"SHF_NOTE_NV_CUINFO"
        /*0018*/ 	.short	0x0002
        /*001a*/ 	.short	0x005a
        /*001c*/ 	.short	0x0082
	.zero		2


//--------------------- .nv.info                  --------------------------
	.section	.nv.info,"",@"SHT_CUDA_INFO"
	.align	4


	//----- nvinfo : EIATTR_REGCOUNT
	.align		4
        /*0000*/ 	.byte	0x04, 0x2f
        /*0002*/ 	.short	(.L_15 - .L_14)
	.align		4
.L_14:
        /*0004*/ 	.word	index@(_ZN7cutlass13device_kernelINS_4gemm6kernel13GemmUniversalIN4cute5tupleIJiiiiEEENS1_10collective13CollectiveMmaINS1_34MainloopSm90TmaGmmaWarpSpecializedILi5ENS5_IJNS4_1CILi1EEENSA_ILi4EEESB_EEENS1_35KernelTmaWarpSpecializedCooperativeEEENS5_IJNSA_ILi128EEESG_NSA_ILi64EEEEEENS_6half_tENS5_IJlSB_lEEESJ_SK_NS4_8TiledMMAINS4_8MMA_AtomIJNS4_4SM904GMMA26MMA_64x128x16_F32F16F16_SSILNSO_5MajorE0ELSQ_0ELNSO_7ScaleInE1ELSR_1EEEEEENS4_6LayoutINS5_IJNSA_ILi2EEESB_SB_EEENS5_IJSB_NSA_ILi0EEESX_EEEEENS5_IJNS4_10UnderscoreES10_S10_EEEEENS4_23SM90_TMA_LOAD_MULTICASTENS4_14ComposedLayoutINS4_7SwizzleILi3ELi4ELi3EEENS4_18smem_ptr_flag_bitsILi16EEENSU_INS5_IJNSA_ILi8EEESH_EEENS5_IJSH_SB_EEEEEEEvNS4_8identityENS4_13SM90_TMA_LOADES1D_vS1E_EENS_8epilogue10collective6detail29Sm90TmaWarpSpecializedAdapterINS1I_15DefaultEpilogueISJ_SK_SK_NS1H_6thread17LinearCombinationISJ_Li1EffLNS1M_9ScaleType4KindE0ELNS_15FloatRoundStyleE2ESJ_EENS1_15EpilogueDefaultEEEEEvvEEEEvNT_6ParamsE)
        /*0008*/ 	.word	0x000000a8


	//----- nvinfo : EIATTR_FRAME_SIZE
	.align		4
.L_15:
        /*000c*/ 	.byte	0x04, 0x11
        /*000e*/ 	.short	(.L_17 - .L_16)
	.align		4
.L_16:
        /*0010*/ 	.word	index@(_ZN7cutlass13device_kernelINS_4gemm6kernel13GemmUniversalIN4cute5tupleIJiiiiEEENS1_10collective13CollectiveMmaINS1_34MainloopSm90TmaGmmaWarpSpecializedILi5ENS5_IJNS4_1CILi1EEENSA_ILi4EEESB_EEENS1_35KernelTmaWarpSpecializedCooperativeEEENS5_IJNSA_ILi128EEESG_NSA_ILi64EEEEEENS_6half_tENS5_IJlSB_lEEESJ_SK_NS4_8TiledMMAINS4_8MMA_AtomIJNS4_4SM904GMMA26MMA_64x128x16_F32F16F16_SSILNSO_5MajorE0ELSQ_0ELNSO_7ScaleInE1ELSR_1EEEEEENS4_6LayoutINS5_IJNSA_ILi2EEESB_SB_EEENS5_IJSB_NSA_ILi0EEESX_EEEEENS5_IJNS4_10UnderscoreES10_S10_EEEEENS4_23SM90_TMA_LOAD_MULTICASTENS4_14ComposedLayoutINS4_7SwizzleILi3ELi4ELi3EEENS4_18smem_ptr_flag_bitsILi16EEENSU_INS5_IJNSA_ILi8EEESH_EEENS5_IJSH_SB_EEEEEEEvNS4_8identityENS4_13SM90_TMA_LOADES1D_vS1E_EENS_8epilogue10collective6detail29Sm90TmaWarpSpecializedAdapterINS1I_15DefaultEpilogueISJ_SK_SK_NS1H_6thread17LinearCombinationISJ_Li1EffLNS1M_9ScaleType4KindE0ELNS_15FloatRoundStyleE2ESJ_EENS1_15EpilogueDefaultEEEEEvvEEEEvNT_6ParamsE)
        /*0014*/ 	.word	0x00000000


	//----- nvinfo : EIATTR_MIN_STACK_SIZE
	.align		4
.L_17:
        /*0018*/ 	.byte	0x04, 0x12
        /*001a*/ 	.short	(.L_19 - .L_18)
	.align		4
.L_18:
        /*001c*/ 	.word	index@(_ZN7cutlass13device_kernelINS_4gemm6kernel13GemmUniversalIN4cute5tupleIJiiiiEEENS1_10collective13CollectiveMmaINS1_34MainloopSm90TmaGmmaWarpSpecializedILi5ENS5_IJNS4_1CILi1EEENSA_ILi4EEESB_EEENS1_35KernelTmaWarpSpecializedCooperativeEEENS5_IJNSA_ILi128EEESG_NSA_ILi64EEEEEENS_6half_tENS5_IJlSB_lEEESJ_SK_NS4_8TiledMMAINS4_8MMA_AtomIJNS4_4SM904GMMA26MMA_64x128x16_F32F16F16_SSILNSO_5MajorE0ELSQ_0ELNSO_7ScaleInE1ELSR_1EEEEEENS4_6LayoutINS5_IJNSA_ILi2EEESB_SB_EEENS5_IJSB_NSA_ILi0EEESX_EEEEENS5_IJNS4_10UnderscoreES10_S10_EEEEENS4_23SM90_TMA_LOAD_MULTICASTENS4_14ComposedLayoutINS4_7SwizzleILi3ELi4ELi3EEENS4_18smem_ptr_flag_bitsILi16EEENSU_INS5_IJNSA_ILi8EEESH_EEENS5_IJSH_SB_EEEEEEEvNS4_8identityENS4_13SM90_TMA_LOADES1D_vS1E_EENS_8epilogue10collective6detail29Sm90TmaWarpSpecializedAdapterINS1I_15DefaultEpilogueISJ_SK_SK_NS1H_6thread17LinearCombinationISJ_Li1EffLNS1M_9ScaleType4KindE0ELNS_15FloatRoundStyleE2ESJ_EENS1_15EpilogueDefaultEEEEEvvEEEEvNT_6ParamsE)
        /*0020*/ 	.word	0x00000000
.L_19:


//--------------------- .nv.compat                --------------------------
	.section	.nv.compat,"",@"SHT_CUDA_COMPAT_INFO"
	.align	4
        /*0000*/ 	.byte	0x02, 0x09, 0x01, 0x00, 0x02, 0x02, 0x04, 0x00, 0x02, 0x05, 0x05, 0x00, 0x03, 0x07, 0x01, 0x01
        /*0010*/ 	.byte	0x02, 0x03, 0x01, 0x00, 0x02, 0x06, 0x01, 0x00, 0x04, 0x0b, 0x08, 0x00, 0x00, 0x00, 0x00, 0x00
        /*0020*/ 	.byte	0x00, 0x00, 0x00, 0x00


//--------------------- .nv.info._ZN7cutlass13device_kernelINS_4gemm6kernel13GemmUniversalIN4cute5tupleIJiiiiEEENS1_10collective13CollectiveMmaINS1_34MainloopSm90TmaGmmaWarpSpecializedILi5ENS5_IJNS4_1CILi1EEENSA_ILi4EEESB_EEENS1_35KernelTmaWarpSpecializedCooperativeEEENS5_IJNSA_ILi128EEESG_NSA_ILi64EEEEEENS_6half_tENS5_IJlSB_lEEESJ_SK_NS4_8TiledMMAINS4_8MMA_AtomIJNS4_4SM904GMMA26MMA_64x128x16_F32F16F16_SSILNSO_5MajorE0ELSQ_0ELNSO_7ScaleInE1ELSR_1EEEEEENS4_6LayoutINS5_IJNSA_ILi2EEESB_SB_EEENS5_IJSB_NSA_ILi0EEESX_EEEEENS5_IJNS4_10UnderscoreES10_S10_EEEEENS4_23SM90_TMA_LOAD_MULTICASTENS4_14ComposedLayoutINS4_7SwizzleILi3ELi4ELi3EEENS4_18smem_ptr_flag_bitsILi16EEENSU_INS5_IJNSA_ILi8EEESH_EEENS5_IJSH_SB_EEEEEEEvNS4_8identityENS4_13SM90_TMA_LOADES1D_vS1E_EENS_8epilogue10collective6detail29Sm90TmaWarpSpecializedAdapterINS1I_15DefaultEpilogueISJ_SK_SK_NS1H_6thread17LinearCombinationISJ_Li1EffLNS1M_9ScaleType4KindE0ELNS_15FloatRoundStyleE2ESJ_EENS1_15EpilogueDefaultEEEEEvvEEEEvNT_6ParamsE --------------------------
	.section	.nv.info._ZN7cutlass13device_kernelINS_4gemm6kernel13GemmUniversalIN4cute5tupleIJiiiiEEENS1_10collective13CollectiveMmaINS1_34MainloopSm90TmaGmmaWarpSpecializedILi5ENS5_IJNS4_1CILi1EEENSA_ILi4EEESB_EEENS1_35KernelTmaWarpSpecializedCooperativeEEENS5_IJNSA_ILi128EEESG_NSA_ILi64EEEEEENS_6half_tENS5_IJlSB_lEEESJ_SK_NS4_8TiledMMAINS4_8MMA_AtomIJNS4_4SM904GMMA26MMA_64x128x16_F32F16F16_SSILNSO_5MajorE0ELSQ_0ELNSO_7ScaleInE1ELSR_1EEEEEENS4_6LayoutINS5_IJNSA_ILi2EEESB_SB_EEENS5_IJSB_NSA_ILi0EEESX_EEEEENS5_IJNS4_10UnderscoreES10_S10_EEEEENS4_23SM90_TMA_LOAD_MULTICASTENS4_14ComposedLayoutINS4_7SwizzleILi3ELi4ELi3EEENS4_18smem_ptr_flag_bitsILi16EEENSU_INS5_IJNSA_ILi8EEESH_EEENS5_IJSH_SB_EEEEEEEvNS4_8identityENS4_13SM90_TMA_LOADES1D_vS1E_EENS_8epilogue10collective6detail29Sm90TmaWarpSpecializedAdapterINS1I_15DefaultEpilogueISJ_SK_SK_NS1H_6thread17LinearCombinationISJ_Li1EffLNS1M_9ScaleType4KindE0ELNS_15FloatRoundStyleE2ESJ_EENS1_15EpilogueDefaultEEEEEvvEEEEvNT_6ParamsE,"",@"SHT_CUDA_INFO"
	.sectionflags	@""
	.align	4


	//----- nvinfo : EIATTR_CUDA_API_VERSION
	.align		4
        /*0000*/ 	.byte	0x04, 0x37
        /*0002*/ 	.short	(.L_21 - .L_20)
.L_20:
        /*0004*/ 	.word	0x00000082


	//----- nvinfo : EIATTR_KPARAM_INFO
	.align		4
.L_21:
        /*0008*/ 	.byte	0x04, 0x17
        /*000a*/ 	.short	(.L_23 - .L_22)
.L_22:
        /*000c*/ 	.word	0x00000000
        /*0010*/ 	.short	0x0000
        /*0012*/ 	.short	0x0070
        /*0014*/ 	.byte	0x00, 0xf0, 0x01, 0x10


	//----- nvinfo : EIATTR_SPARSE_MMA_MASK
	.align		4
.L_23:
        /*0018*/ 	.byte	0x03, 0x50
        /*001a*/ 	.short	0x0000


	//----- nvinfo : EIATTR_MAXREG_COUNT
	.align		4
        /*001c*/ 	.byte	0x03, 0x1b
        /*001e*/ 	.short	0x00a8


	//----- nvinfo : EIATTR_NUM_BARRIERS
	.align		4
        /*0020*/ 	.byte	0x02, 0x4c
        /*0022*/ 	.byte	0x01
	.zero		1


	//----- nvinfo : EIATTR_EXTERNS
	.align		4
        /*0024*/ 	.byte	0x04, 0x0f
        /*0026*/ 	.short	(.L_25 - .L_24)


	//   ....[0]....
	.align		4
.L_24:
        /*0028*/ 	.word	index@(__assertfail)


	//----- nvinfo : EIATTR_MERCURY_ISA_VERSION
	.align		4
.L_25:
        /*002c*/ 	.byte	0x03, 0x5f
        /*002e*/ 	.short	0x0101


	//----- nvinfo : EIATTR_INT_WARP_WIDE_INSTR_OFFSETS
	.align		4
        /*0030*/ 	.byte	0x04, 0x31
        /*0032*/ 	.short	(.L_27 - .L_26)


	//   ....[0]....
.L_26:
        /*0034*/ 	.word	0x00000450


	//   ....[1]....
        /*0038*/ 	.word	0x00000470


	//   ....[2]....
        /*003c*/ 	.word	0x00000640


	//   ....[3]....
        /*0040*/ 	.word	0x00001eb0


	//----- nvinfo : EIATTR_COOP_GROUP_MASK_REGIDS
	.align		4
.L_27:
        /*0044*/ 	.byte	0x04, 0x29
        /*0046*/ 	.short	(.L_29 - .L_28)


	//   ....[0]....
.L_28:
        /*0048*/ 	.word	0xffffffff


	//   ....[1]....
        /*004c*/ 	.word	0xffffffff


	//   ....[2]....
        /*0050*/ 	.word	0xffffffff


	//   ....[3]....
        /*0054*/ 	.word	0xffffffff


	//   ....[4]....
        /*0058*/ 	.word	0xffffffff


	//   ....[5]....
        /*005c*/ 	.word	0xffffffff


	//----- nvinfo : EIATTR_COOP_GROUP_INSTR_OFFSETS
	.align		4
.L_29:
        /*0060*/ 	.byte	0x04, 0x28
        /*0062*/ 	.short	(.L_31 - .L_30)


	//   ....[0]....
.L_30:
        /*0064*/ 	.word	0x00000060


	//   ....[1]....
        /*0068*/ 	.word	0x00000070


	//   ....[2]....
        /*006c*/ 	.word	0x00000130


	//   ....[3]....
        /*0070*/ 	.word	0x000002f0


	//   ....[4]....
        /*0074*/ 	.word	0x000007b0


	//   ....[5]....
        /*0078*/ 	.word	0x00001430


	//----- nvinfo : EIATTR_REG_RECONFIG
	.align		4
.L_31:
        /*007c*/ 	.byte	0x01, 0x54
	.zero		2


	//----- nvinfo : EIATTR_SYSCALL_OFFSETS
	.align		4
        /*0080*/ 	.byte	0x04, 0x46
        /*0082*/ 	.short	(.L_33 - .L_32)


	//   ....[0]....
.L_32:
        /*0084*/ 	.word	0x00001620


	//----- nvinfo : EIATTR_MBARRIER_INSTR_OFFSETS
	.align		4
.L_33:
        /*0088*/ 	.byte	0x04, 0x39
        /*008a*/ 	.short	(.L_35 - .L_34)


	//   ....[0]....
.L_34:
        /*008c*/ 	.word	0x00000230
        /*0090*/ 	.word	0x000000ff
        /*0094*/ 	.word	0x00000000
        /*0098*/ 	.short	0x0100
        /*009a*/ 	.byte	0x08
	.zero		1


	//   ....[1]....
        /*009c*/ 	.word	0x00000240
        /*00a0*/ 	.word	0x000000ff
        /*00a4*/ 	.word	0x00000028
        /*00a8*/ 	.short	0x0100
        /*00aa*/ 	.byte	0x08
	.zero		1


	//   ....[2]....
        /*00ac*/ 	.word	0x00000250
        /*00b0*/ 	.word	0x000000ff
        /*00b4*/ 	.word	0x00000008
        /*00b8*/ 	.short	0x0100
        /*00ba*/ 	.byte	0x08
	.zero		1


	//   ....[3]....
        /*00bc*/ 	.word	0x00000260
        /*00c0*/ 	.word	0x000000ff
        /*00c4*/ 	.word	0x00000030
        /*00c8*/ 	.short	0x0100
        /*00ca*/ 	.byte	0x08
	.zero		1


	//   ....[4]....
        /*00cc*/ 	.word	0x00000270
        /*00d0*/ 	.word	0x000000ff
        /*00d4*/ 	.word	0x00000010
        /*00d8*/ 	.short	0x0100
        /*00da*/ 	.byte	0x08
	.zero		1


	//   ....[5]....
        /*00dc*/ 	.word	0x00000280
        /*00e0*/ 	.word	0x000000ff
        /*00e4*/ 	.word	0x00000038
        /*00e8*/ 	.short	0x0100
        /*00ea*/ 	.byte	0x08
	.zero		1


	//   ....[6]....
        /*00ec*/ 	.word	0x00000290
        /*00f0*/ 	.word	0x000000ff
        /*00f4*/ 	.word	0x00000018
        /*00f8*/ 	.short	0x0100
        /*00fa*/ 	.byte	0x08
	.zero		1


	//   ....[7]....
        /*00fc*/ 	.word	0x000002a0
        /*0100*/ 	.word	0x000000ff
        /*0104*/ 	.word	0x00000040
        /*0108*/ 	.short	0x0100
        /*010a*/ 	.byte	0x08
	.zero		1


	//   ....[8]....
        /*010c*/ 	.word	0x000002b0
        /*0110*/ 	.word	0x000000ff
        /*0114*/ 	.word	0x00000020
        /*0118*/ 	.short	0x0100
        /*011a*/ 	.byte	0x08
	.zero		1


	//   ....[9]....
        /*011c*/ 	.word	0x000002c0
        /*0120*/ 	.word	0x000000ff
        /*0124*/ 	.word	0x00000048
        /*0128*/ 	.short	0x0100
        /*012a*/ 	.byte	0x08
	.zero		1


	//   ....[10]....
        /*012c*/ 	.word	0x000006e0
        /*0130*/ 	.word	0x000000ff
        /*0134*/ 	.word	0x00000060
        /*0138*/ 	.short	0x0100
        /*013a*/ 	.byte	0x06
	.zero		1


	//   ....[11]....
        /*013c*/ 	.word	0x00000760
        /*0140*/ 	.word	0x000000ff
        /*0144*/ 	.word	0x00000068
        /*0148*/ 	.short	0x0100
        /*014a*/ 	.byte	0x06
	.zero		1


	//   ....[12]....
        /*014c*/ 	.word	0x000016e0
        /*0150*/ 	.word	0x00000003
        /*0154*/ 	.word	0x00000000
        /*0158*/ 	.short	0x010a
        /*015a*/ 	.byte	0x3f
	.zero		1


	//   ....[13]....
        /*015c*/ 	.word	0x00001740
        /*0160*/ 	.word	0x00000003
        /*0164*/ 	.word	0x00000000
        /*0168*/ 	.short	0x010a
        /*016a*/ 	.byte	0x3f
	.zero		1


	//   ....[14]....
        /*016c*/ 	.word	0x00001ac0
        /*0170*/ 	.word	0x00000005
        /*0174*/ 	.word	0x00000000
        /*0178*/ 	.short	0x010a
        /*017a*/ 	.byte	0x3f
	.zero		1


	//   ....[15]....
        /*017c*/ 	.word	0x00001b00
        /*0180*/ 	.word	0x00000005
        /*0184*/ 	.word	0x00000000
        /*0188*/ 	.short	0x010a
        /*018a*/ 	.byte	0x3f
	.zero		1


	//   ....[16]....
        /*018c*/ 	.word	0x00001d60
        /*0190*/ 	.word	0x00000004
        /*0194*/ 	.word	0x00000000
        /*0198*/ 	.short	0x0101
        /*019a*/ 	.byte	0x3f
	.zero		1


	//   ....[17]....
        /*019c*/ 	.word	0x00001f50
        /*01a0*/ 	.word	0x00000000
        /*01a4*/ 	.word	0x00000000
        /*01a8*/ 	.short	0x0101
        /*01aa*/ 	.byte	0x3f
	.zero		1


	//   ....[18]....
        /*01ac*/ 	.word	0x00007010
        /*01b0*/ 	.word	0x00000017
        /*01b4*/ 	.word	0x00000028
        /*01b8*/ 	.short	0x010a
        /*01ba*/ 	.byte	0x3f
	.zero		1


	//   ....[19]....
        /*01bc*/ 	.word	0x000073a0
        /*01c0*/ 	.word	0x00000006
        /*01c4*/ 	.word	0x00000068
        /*01c8*/ 	.short	0x0101
        /*01ca*/ 	.byte	0x3f
	.zero		1


	//   ....[20]....
        /*01cc*/ 	.word	0x00007ae0
        /*01d0*/ 	.word	0x00000007
        /*01d4*/ 	.word	0x00000000
        /*01d8*/ 	.short	0x010a
        /*01da*/ 	.byte	0x3f
	.zero		1


	//   ....[21]....
        /*01dc*/ 	.word	0x00007b60
        /*01e0*/ 	.word	0x00000006
        /*01e4*/ 	.word	0x00000000
        /*01e8*/ 	.short	0x010a
        /*01ea*/ 	.byte	0x3f
	.zero		1


	//   ....[22]....
        /*01ec*/ 	.word	0x00007bf0
        /*01f0*/ 	.word	0x00000007
        /*01f4*/ 	.word	0x00000000
        /*01f8*/ 	.short	0x010a
        /*01fa*/ 	.byte	0x3f
	.zero		1


	//   ....[23]....
        /*01fc*/ 	.word	0x00007c80
        /*0200*/ 	.word	0x00000006
        /*0204*/ 	.word	0x00000000
        /*0208*/ 	.short	0x010a
        /*020a*/ 	.byte	0x3f
	.zero		1


	//   ....[24]....
        /*020c*/ 	.word	0x00007d10
        /*0210*/ 	.word	0x00000005
        /*0214*/ 	.word	0x00000000
        /*0218*/ 	.short	0x010a
        /*021a*/ 	.byte	0x3f
	.zero		1


	//   ....[25]....
        /*021c*/ 	.word	0x00007d70
        /*0220*/ 	.word	0x00000003
        /*0224*/ 	.word	0x00000000
        /*0228*/ 	.short	0x010a
        /*022a*/ 	.byte	0x3f
	.zero		1


	//   ....[26]....
        /*022c*/ 	.word	0x00007dc0
        /*0230*/ 	.word	0x00000005
        /*0234*/ 	.word	0x00000000
        /*0238*/ 	.short	0x010a
        /*023a*/ 	.byte	0x3f
	.zero		1


	//   ....[27]....
        /*023c*/ 	.word	0x00007e90
        /*0240*/ 	.word	0x00000017
        /*0244*/ 	.word	0x00000028
        /*0248*/ 	.short	0x010a
        /*024a*/ 	.byte	0x3f
	.zero		1


	//   ....[28]....
        /*024c*/ 	.word	0x00007f60
        /*0250*/ 	.word	0x00000007
        /*0254*/ 	.word	0x00000000
        /*0258*/ 	.short	0x010a
        /*025a*/ 	.byte	0x3f
	.zero		1


	//   ....[29]....
        /*025c*/ 	.word	0x00007fb0
        /*0260*/ 	.word	0x00000006
        /*0264*/ 	.word	0x00000000
        /*0268*/ 	.short	0x010a
        /*026a*/ 	.byte	0x3f
	.zero		1


	//   ....[30]....
        /*026c*/ 	.word	0x00008000
        /*0270*/ 	.word	0x00000007
        /*0274*/ 	.word	0x00000000
        /*0278*/ 	.short	0x010a
        /*027a*/ 	.byte	0x3f
	.zero		1


	//   ....[31]....
        /*027c*/ 	.word	0x00008050
        /*0280*/ 	.word	0x00000006
        /*0284*/ 	.word	0x00000000
        /*0288*/ 	.short	0x010a
        /*028a*/ 	.byte	0x3f
	.zero		1


	//----- nvinfo : EIATTR_NUM_MBARRIERS
	.align		4
.L_35:
        /*028c*/ 	.byte	0x03, 0x38
        /*028e*/ 	.short	0x000c


	//----- nvinfo : EIATTR_EXIT_INSTR_OFFSETS
	.align		4
        /*0290*/ 	.byte	0x04, 0x1c
        /*0292*/ 	.short	(.L_37 - .L_36)


	//   ....[0]....
.L_36:
        /*0294*/ 	.word	0x00000980


	//   ....[1]....
        /*0298*/ 	.word	0x00001190


	//   ....[2]....
        /*029c*/ 	.word	0x000067a0


	//   ....[3]....
        /*02a0*/ 	.word	0x00006d00


	//   ....[4]....
        /*02a4*/ 	.word	0x00007d60


	//----- nvinfo : EIATTR_MAX_THREADS
	.align		4
.L_37:
        /*02a8*/ 	.byte	0x04, 0x05
        /*02aa*/ 	.short	(.L_39 - .L_38)
.L_38:
        /*02ac*/ 	.word	0x00000180
        /*02b0*/ 	.word	0x00000001
        /*02b4*/ 	.word	0x00000001


	//----- nvinfo : EIATTR_CRS_STACK_SIZE
	.align		4
.L_39:
        /*02b8*/ 	.byte	0x04, 0x1e
        /*02ba*/ 	.short	(.L_41 - .L_40)
.L_40:
        /*02bc*/ 	.word	0x00000000


	//----- nvinfo : EIATTR_CBANK_PARAM_SIZE
	.align		4
.L_41:
        /*02c0*/ 	.byte	0x03, 0x19
        /*02c2*/ 	.short	0x0470


	//----- nvinfo : EIATTR_PARAM_CBANK
	.align		4
        /*02c4*/ 	.byte	0x04, 0x0a
        /*02c6*/ 	.short	(.L_43 - .L_42)
	.align		4
.L_42:
        /*02c8*/ 	.word	index@(.nv.constant0._ZN7cutlass13device_kernelINS_4gemm6kernel13GemmUniversalIN4cute5tupleIJiiiiEEENS1_10collective13CollectiveMmaINS1_34MainloopSm90TmaGmmaWarpSpecializedILi5ENS5_IJNS4_1CILi1EEENSA_ILi4EEESB_EEENS1_35KernelTmaWarpSpecializedCooperativeEEENS5_IJNSA_ILi128EEESG_NSA_ILi64EEEEEENS_6half_tENS5_IJlSB_lEEESJ_SK_NS4_8TiledMMAINS4_8MMA_AtomIJNS4_4SM904GMMA26MMA_64x128x16_F32F16F16_SSILNSO_5MajorE0ELSQ_0ELNSO_7ScaleInE1ELSR_1EEEEEENS4_6LayoutINS5_IJNSA_ILi2EEESB_SB_EEENS5_IJSB_NSA_ILi0EEESX_EEEEENS5_IJNS4_10UnderscoreES10_S10_EEEEENS4_23SM90_TMA_LOAD_MULTICASTENS4_14ComposedLayoutINS4_7SwizzleILi3ELi4ELi3EEENS4_18smem_ptr_flag_bitsILi16EEENSU_INS5_IJNSA_ILi8EEESH_EEENS5_IJSH_SB_EEEEEEEvNS4_8identityENS4_13SM90_TMA_LOADES1D_vS1E_EENS_8epilogue10collective6detail29Sm90TmaWarpSpecializedAdapterINS1I_15DefaultEpilogueISJ_SK_SK_NS1H_6thread17LinearCombinationISJ_Li1EffLNS1M_9ScaleType4KindE0ELNS_15FloatRoundStyleE2ESJ_EENS1_15EpilogueDefaultEEEEEvvEEEEvNT_6ParamsE)
        /*02cc*/ 	.short	0x0210
        /*02ce*/ 	.short	0x0470


	//----- nvinfo : EIATTR_SW_WAR
	.align		4
.L_43:
        /*02d0*/ 	.byte	0x04, 0x36
        /*02d2*/ 	.short	(.L_45 - .L_44)
.L_44:
        /*02d4*/ 	.word	0x00000008
.L_45:


//--------------------- .nv.callgraph             --------------------------
	.section	.nv.callgraph,"",@"SHT_CUDA_CALLGRAPH"
	.align	4
	.sectionentsize	8
	.align		4
        /*0000*/ 	.word	0x00000000
	.align		4
        /*0004*/ 	.word	0xffffffff
	.align		4
        /*0008*/ 	.word	index@(_ZN7cutlass13device_kernelINS_4gemm6kernel13GemmUniversalIN4cute5tupleIJiiiiEEENS1_10collective13CollectiveMmaINS1_34MainloopSm90TmaGmmaWarpSpecializedILi5ENS5_IJNS4_1CILi1EEENSA_ILi4EEESB_EEENS1_35KernelTmaWarpSpecializedCooperativeEEENS5_IJNSA_ILi128EEESG_NSA_ILi64EEEEEENS_6half_tENS5_IJlSB_lEEESJ_SK_NS4_8TiledMMAINS4_8MMA_AtomIJNS4_4SM904GMMA26MMA_64x128x16_F32F16F16_SSILNSO_5MajorE0ELSQ_0ELNSO_7ScaleInE1ELSR_1EEEEEENS4_6LayoutINS5_IJNSA_ILi2EEESB_SB_EEENS5_IJSB_NSA_ILi0EEESX_EEEEENS5_IJNS4_10UnderscoreES10_S10_EEEEENS4_23SM90_TMA_LOAD_MULTICASTENS4_14ComposedLayoutINS4_7SwizzleILi3ELi4ELi3EEENS4_18smem_ptr_flag_bitsILi16EEENSU_INS5_IJNSA_ILi8EEESH_EEENS5_IJSH_SB_EEEEEEEvNS4_8identityENS4_13SM90_TMA_LOADES1D_vS1E_EENS_8epilogue10collective6detail29Sm90TmaWarpSpecializedAdapterINS1I_15DefaultEpilogueISJ_SK_SK_NS1H_6thread17LinearCombinationISJ_Li1EffLNS1M_9ScaleType4KindE0ELNS_15FloatRoundStyleE2ESJ_EENS1_15EpilogueDefaultEEEEEvvEEEEvNT_6ParamsE)
	.align		4
        /*000c*/ 	.word	index@(__assertfail)
	.align		4
        /*0010*/ 	.word	0x00000000
	.align		4
        /*0014*/ 	.word	0xfffffffe
	.align		4
        /*0018*/ 	.word	0x00000000
	.align		4
        /*001c*/ 	.word	0xfffffffd
	.align		4
        /*0020*/ 	.word	0x00000000
	.align		4
        /*0024*/ 	.word	0xfffffffc


//--------------------- .nv.constant4             --------------------------
	.section	.nv.constant4,"a",@progbits
	.align	8
	.align		8
.nv.constant4:
        /*0000*/ 	.dword	__assertfail
	.align		8
        /*0008*/ 	.dword	__unnamed_1
	.align		8
        /*0010*/ 	.dword	_ZN40_INTERNAL_791c8933_4_k_cu_ce2bda36_247204cuda3std3__45__cpo5beginE
	.align		8
        /*0018*/ 	.dword	_ZN40_INTERNAL_791c8933_4_k_cu_ce2bda36_247204cuda3std3__45__cpo3endE
	.align		8
        /*0020*/ 	.dword	_ZN40_INTERNAL_791c8933_4_k_cu_ce2bda36_247204cuda3std3__45__cpo6cbeginE
	.align		8
        /*0028*/ 	.dword	_ZN40_INTERNAL_791c8933_4_k_cu_ce2bda36_247204cuda3std3__45__cpo4cendE
	.align		8
        /*0030*/ 	.dword	_ZN40_INTERNAL_791c8933_4_k_cu_ce2bda36_247204cuda3std3__442_GLOBAL__N__791c8933_4_k_cu_ce2bda36_247206ignoreE
	.align		8
        /*0038*/ 	.dword	_ZN40_INTERNAL_791c8933_4_k_cu_ce2bda36_247204cuda3std3__419piecewise_constructE
	.align		8
        /*0040*/ 	.dword	_ZN40_INTERNAL_791c8933_4_k_cu_ce2bda36_247204cuda3std3__48in_placeE
	.align		8
        /*0048*/ 	.dword	_ZN40_INTERNAL_791c8933_4_k_cu_ce2bda36_247204cuda3std6ranges3__45__cpo4swapE
	.align		8
        /*0050*/ 	.dword	_ZN40_INTERNAL_791c8933_4_k_cu_ce2bda36_247204cuda3std6ranges3__45__cpo9iter_moveE
	.align		8
        /*0058*/ 	.dword	_ZN40_INTERNAL_791c8933_4_k_cu_ce2bda36_247204cute7productE
	.align		8
        /*0060*/ 	.dword	_ZN40_INTERNAL_791c8933_4_k_cu_ce2bda36_247204cute1_E
	.align		8
        /*0068*/ 	.dword	$str$22
	.align		8
        /*0070*/ 	.dword	$str$23


//--------------------- .text._ZN7cutlass13device_kernelINS_4gemm6kernel13GemmUniversalIN4cute5tupleIJiiiiEEENS1_10collective13CollectiveMmaINS1_34MainloopSm90TmaGmmaWarpSpecializedILi5ENS5_IJNS4_1CILi1EEENSA_ILi4EEESB_EEENS1_35KernelTmaWarpSpecializedCooperativeEEENS5_IJNSA_ILi128EEESG_NSA_ILi64EEEEEENS_6half_tENS5_IJlSB_lEEESJ_SK_NS4_8TiledMMAINS4_8MMA_AtomIJNS4_4SM904GMMA26MMA_64x128x16_F32F16F16_SSILNSO_5MajorE0ELSQ_0ELNSO_7ScaleInE1ELSR_1EEEEEENS4_6LayoutINS5_IJNSA_ILi2EEESB_SB_EEENS5_IJSB_NSA_ILi0EEESX_EEEEENS5_IJNS4_10UnderscoreES10_S10_EEEEENS4_23SM90_TMA_LOAD_MULTICASTENS4_14ComposedLayoutINS4_7SwizzleILi3ELi4ELi3EEENS4_18smem_ptr_flag_bitsILi16EEENSU_INS5_IJNSA_ILi8EEESH_EEENS5_IJSH_SB_EEEEEEEvNS4_8identityENS4_13SM90_TMA_LOADES1D_vS1E_EENS_8epilogue10collective6detail29Sm90TmaWarpSpecializedAdapterINS1I_15DefaultEpilogueISJ_SK_SK_NS1H_6thread17LinearCombinationISJ_Li1EffLNS1M_9ScaleType4KindE0ELNS_15FloatRoundStyleE2ESJ_EENS1_15EpilogueDefaultEEEEEvvEEEEvNT_6ParamsE --------------------------
	.section	.text._ZN7cutlass13device_kernelINS_4gemm6kernel13GemmUniversalIN4cute5tupleIJiiiiEEENS1_10collective13CollectiveMmaINS1_34MainloopSm90TmaGmmaWarpSpecializedILi5ENS5_IJNS4_1CILi1EEENSA_ILi4EEESB_EEENS1_35KernelTmaWarpSpecializedCooperativeEEENS5_IJNSA_ILi128EEESG_NSA_ILi64EEEEEENS_6half_tENS5_IJlSB_lEEESJ_SK_NS4_8TiledMMAINS4_8MMA_AtomIJNS4_4SM904GMMA26MMA_64x128x16_F32F16F16_SSILNSO_5MajorE0ELSQ_0ELNSO_7ScaleInE1ELSR_1EEEEEENS4_6LayoutINS5_IJNSA_ILi2EEESB_SB_EEENS5_IJSB_NSA_ILi0EEESX_EEEEENS5_IJNS4_10UnderscoreES10_S10_EEEEENS4_23SM90_TMA_LOAD_MULTICASTENS4_14ComposedLayoutINS4_7SwizzleILi3ELi4ELi3EEENS4_18smem_ptr_flag_bitsILi16EEENSU_INS5_IJNSA_ILi8EEESH_EEENS5_IJSH_SB_EEEEEEEvNS4_8identityENS4_13SM90_TMA_LOADES1D_vS1E_EENS_8epilogue10collective6detail29Sm90TmaWarpSpecializedAdapterINS1I_15DefaultEpilogueISJ_SK_SK_NS1H_6thread17LinearCombinationISJ_Li1EffLNS1M_9ScaleType4KindE0ELNS_15FloatRoundStyleE2ESJ_EENS1_15EpilogueDefaultEEEEEvvEEEEvNT_6ParamsE,"ax",@progbits
	.align	128
.text._ZN7cutlass13device_kernelINS_4gemm6kernel13GemmUniversalIN4cute5tupleIJiiiiEEENS1_10collective13CollectiveMmaINS1_34MainloopSm90TmaGmmaWarpSpecializedILi5ENS5_IJNS4_1CILi1EEENSA_ILi4EEESB_EEENS1_35KernelTmaWarpSpecializedCooperativeEEENS5_IJNSA_ILi128EEESG_NSA_ILi64EEEEEENS_6half_tENS5_IJlSB_lEEESJ_SK_NS4_8TiledMMAINS4_8MMA_AtomIJNS4_4SM904GMMA26MMA_64x128x16_F32F16F16_SSILNSO_5MajorE0ELSQ_0ELNSO_7ScaleInE1ELSR_1EEEEEENS4_6LayoutINS5_IJNSA_ILi2EEESB_SB_EEENS5_IJSB_NSA_ILi0EEESX_EEEEENS5_IJNS4_10UnderscoreES10_S10_EEEEENS4_23SM90_TMA_LOAD_MULTICASTENS4_14ComposedLayoutINS4_7SwizzleILi3ELi4ELi3EEENS4_18smem_ptr_flag_bitsILi16EEENSU_INS5_IJNSA_ILi8EEESH_EEENS5_IJSH_SB_EEEEEEEvNS4_8identityENS4_13SM90_TMA_LOADES1D_vS1E_EENS_8epilogue10collective6detail29Sm90TmaWarpSpecializedAdapterINS1I_15DefaultEpilogueISJ_SK_SK_NS1H_6thread17LinearCombinationISJ_Li1EffLNS1M_9ScaleType4KindE0ELNS_15FloatRoundStyleE2ESJ_EENS1_15EpilogueDefaultEEEEEvvEEEEvNT_6ParamsE:
        .type           _ZN7cutlass13device_kernelINS_4gemm6kernel13GemmUniversalIN4cute5tupleIJiiiiEEENS1_10collective13CollectiveMmaINS1_34MainloopSm90TmaGmmaWarpSpecializedILi5ENS5_IJNS4_1CILi1EEENSA_ILi4EEESB_EEENS1_35KernelTmaWarpSpecializedCooperativeEEENS5_IJNSA_ILi128EEESG_NSA_ILi64EEEEEENS_6half_tENS5_IJlSB_lEEESJ_SK_NS4_8TiledMMAINS4_8MMA_AtomIJNS4_4SM904GMMA26MMA_64x128x16_F32F16F16_SSILNSO_5MajorE0ELSQ_0ELNSO_7ScaleInE1ELSR_1EEEEEENS4_6LayoutINS5_IJNSA_ILi2EEESB_SB_EEENS5_IJSB_NSA_ILi0EEESX_EEEEENS5_IJNS4_10UnderscoreES10_S10_EEEEENS4_23SM90_TMA_LOAD_MULTICASTENS4_14ComposedLayoutINS4_7SwizzleILi3ELi4ELi3EEENS4_18smem_ptr_flag_bitsILi16EEENSU_INS5_IJNSA_ILi8EEESH_EEENS5_IJSH_SB_EEEEEEEvNS4_8identityENS4_13SM90_TMA_LOADES1D_vS1E_EENS_8epilogue10collective6detail29Sm90TmaWarpSpecializedAdapterINS1I_15DefaultEpilogueISJ_SK_SK_NS1H_6thread17LinearCombinationISJ_Li1EffLNS1M_9ScaleType4KindE0ELNS_15FloatRoundStyleE2ESJ_EENS1_15EpilogueDefaultEEEEEvvEEEEvNT_6ParamsE,@function
        .size           _ZN7cutlass13device_kernelINS_4gemm6kernel13GemmUniversalIN4cute5tupleIJiiiiEEENS1_10collective13CollectiveMmaINS1_34MainloopSm90TmaGmmaWarpSpecializedILi5ENS5_IJNS4_1CILi1EEENSA_ILi4EEESB_EEENS1_35KernelTmaWarpSpecializedCooperativeEEENS5_IJNSA_ILi128EEESG_NSA_ILi64EEEEEENS_6half_tENS5_IJlSB_lEEESJ_SK_NS4_8TiledMMAINS4_8MMA_AtomIJNS4_4SM904GMMA26MMA_64x128x16_F32F16F16_SSILNSO_5MajorE0ELSQ_0ELNSO_7ScaleInE1ELSR_1EEEEEENS4_6LayoutINS5_IJNSA_ILi2EEESB_SB_EEENS5_IJSB_NSA_ILi0EEESX_EEEEENS5_IJNS4_10UnderscoreES10_S10_EEEEENS4_23SM90_TMA_LOAD_MULTICASTENS4_14ComposedLayoutINS4_7SwizzleILi3ELi4ELi3EEENS4_18smem_ptr_flag_bitsILi16EEENSU_INS5_IJNSA_ILi8EEESH_EEENS5_IJSH_SB_EEEEEEEvNS4_8identityENS4_13SM90_TMA_LOADES1D_vS1E_EENS_8epilogue10collective6detail29Sm90TmaWarpSpecializedAdapterINS1I_15DefaultEpilogueISJ_SK_SK_NS1H_6thread17LinearCombinationISJ_Li1EffLNS1M_9ScaleType4KindE0ELNS_15FloatRoundStyleE2ESJ_EENS1_15EpilogueDefaultEEEEEvvEEEEvNT_6ParamsE,(.L_x_199 - _ZN7cutlass13device_kernelINS_4gemm6kernel13GemmUniversalIN4cute5tupleIJiiiiEEENS1_10collective13CollectiveMmaINS1_34MainloopSm90TmaGmmaWarpSpecializedILi5ENS5_IJNS4_1CILi1EEENSA_ILi4EEESB_EEENS1_35KernelTmaWarpSpecializedCooperativeEEENS5_IJNSA_ILi128EEESG_NSA_ILi64EEEEEENS_6half_tENS5_IJlSB_lEEESJ_SK_NS4_8TiledMMAINS4_8MMA_AtomIJNS4_4SM904GMMA26MMA_64x128x16_F32F16F16_SSILNSO_5MajorE0ELSQ_0ELNSO_7ScaleInE1ELSR_1EEEEEENS4_6LayoutINS5_IJNSA_ILi2EEESB_SB_EEENS5_IJSB_NSA_ILi0EEESX_EEEEENS5_IJNS4_10UnderscoreES10_S10_EEEEENS4_23SM90_TMA_LOAD_MULTICASTENS4_14ComposedLayoutINS4_7SwizzleILi3ELi4ELi3EEENS4_18smem_ptr_flag_bitsILi16EEENSU_INS5_IJNSA_ILi8EEESH_EEENS5_IJSH_SB_EEEEEEEvNS4_8identityENS4_13SM90_TMA_LOADES1D_vS1E_EENS_8epilogue10collective6detail29Sm90TmaWarpSpecializedAdapterINS1I_15DefaultEpilogueISJ_SK_SK_NS1H_6thread17LinearCombinationISJ_Li1EffLNS1M_9ScaleType4KindE0ELNS_15FloatRoundStyleE2ESJ_EENS1_15EpilogueDefaultEEEEEvvEEEEvNT_6ParamsE)
        .other          _ZN7cutlass13device_kernelINS_4gemm6kernel13GemmUniversalIN4cute5tupleIJiiiiEEENS1_10collective13CollectiveMmaINS1_34MainloopSm90TmaGmmaWarpSpecializedILi5ENS5_IJNS4_1CILi1EEENSA_ILi4EEESB_EEENS1_35KernelTmaWarpSpecializedCooperativeEEENS5_IJNSA_ILi128EEESG_NSA_ILi64EEEEEENS_6half_tENS5_IJlSB_lEEESJ_SK_NS4_8TiledMMAINS4_8MMA_AtomIJNS4_4SM904GMMA26MMA_64x128x16_F32F16F16_SSILNSO_5MajorE0ELSQ_0ELNSO_7ScaleInE1ELSR_1EEEEEENS4_6LayoutINS5_IJNSA_ILi2EEESB_SB_EEENS5_IJSB_NSA_ILi0EEESX_EEEEENS5_IJNS4_10UnderscoreES10_S10_EEEEENS4_23SM90_TMA_LOAD_MULTICASTENS4_14ComposedLayoutINS4_7SwizzleILi3ELi4ELi3EEENS4_18smem_ptr_flag_bitsILi16EEENSU_INS5_IJNSA_ILi8EEESH_EEENS5_IJSH_SB_EEEEEEEvNS4_8identityENS4_13SM90_TMA_LOADES1D_vS1E_EENS_8epilogue10collective6detail29Sm90TmaWarpSpecializedAdapterINS1I_15DefaultEpilogueISJ_SK_SK_NS1H_6thread17LinearCombinationISJ_Li1EffLNS1M_9ScaleType4KindE0ELNS_15FloatRoundStyleE2ESJ_EENS1_15EpilogueDefaultEEEEEvvEEEEvNT_6ParamsE,@"STO_CUDA_ENTRY STV_DEFAULT"
_ZN7cutlass13device_kernelINS_4gemm6kernel13GemmUniversalIN4cute5tupleIJiiiiEEENS1_10collective13CollectiveMmaINS1_34MainloopSm90TmaGmmaWarpSpecializedILi5ENS5_IJNS4_1CILi1EEENSA_ILi4EEESB_EEENS1_35KernelTmaWarpSpecializedCooperativeEEENS5_IJNSA_ILi128EEESG_NSA_ILi64EEEEEENS_6half_tENS5_IJlSB_lEEESJ_SK_NS4_8TiledMMAINS4_8MMA_AtomIJNS4_4SM904GMMA26MMA_64x128x16_F32F16F16_SSILNSO_5MajorE0ELSQ_0ELNSO_7ScaleInE1ELSR_1EEEEEENS4_6LayoutINS5_IJNSA_ILi2EEESB_SB_EEENS5_IJSB_NSA_ILi0EEESX_EEEEENS5_IJNS4_10UnderscoreES10_S10_EEEEENS4_23SM90_TMA_LOAD_MULTICASTENS4_14ComposedLayoutINS4_7SwizzleILi3ELi4ELi3EEENS4_18smem_ptr_flag_bitsILi16EEENSU_INS5_IJNSA_ILi8EEESH_EEENS5_IJSH_SB_EEEEEEEvNS4_8identityENS4_13SM90_TMA_LOADES1D_vS1E_EENS_8epilogue10collective6detail29Sm90TmaWarpSpecializedAdapterINS1I_15DefaultEpilogueISJ_SK_SK_NS1H_6thread17LinearCombinationISJ_Li1EffLNS1M_9ScaleType4KindE0ELNS_15FloatRoundStyleE2ESJ_EENS1_15EpilogueDefaultEEEEEvvEEEEvNT_6ParamsE:
[----:B------:R-:W0:Y:S01]  /*0000*/  LDC R1, c[0x0][0x28] ;  /* 0x00000a00ff017b82 */ /* 0x000e220000000800 */
[----:B------:R-:W1:Y:S01]  /*0010*/  S2R R94, SR_TID.X ;  /* 0x00000000005e7919 */ /* 0x000e620000002100 */
[----:B------:R-:W-:Y:S01]  /*0020*/  ELECT P0, URZ, PT ;  /* 0x00000000003f782f */ /* 0x000fe20003800000 */
[----:B------:R-:W-:Y:S01]  /*0030*/  BSSY B0, `(.L_x_0) ;  /* 0x000000f000007945 */ /* 0x000fe20003800000 */
[--C-:B-1----:R-:W-:Y:S02]  /*0040*/  SHF.R.U32.HI R0, RZ, 0x5, R94.reuse ;  /* 0x00000005ff007819 */ /* 0x102fe4000001165e */
[----:B------:R-:W-:-:S03]  /*0050*/  SHF.R.U32.HI R6, RZ, 0x7, R94 ;  /* 0x00000007ff067819 */ /* 0x000fc6000001165e */
[----:B------:R-:W1:Y:S04]  /*0060*/  SHFL.IDX PT, R3, R0, RZ, 0x1f ;  /* 0x00001fff00037589 */ /* 0x000e6800000e0000 */
[----:B------:R2:W3:Y:S01]  /*0070*/  SHFL.IDX PT, R2, R6, RZ, 0x1f ;  /* 0x00001fff06027589 */ /* 0x0004e200000e0000 */
[----:B-1----:R-:W-:-:S13]  /*0080*/  ISETP.NE.OR P0, PT, R3, RZ, !P0 ;  /* 0x000000ff0300720c */ /* 0x002fda0004705670 */
[----:B0-23--:R-:W-:Y:S05]  /*0090*/  @P0 BRA `(.L_x_1) ;  /* 0x0000000000200947 */ /* 0x00dfea0003800000 */
[----:B------:R-:W-:Y:S02]  /*00a0*/  ULDC.64 UR4, c[0x0][0x198] ;  /* 0x0000660000047ab9 */ /* 0x000fe40000000a00 */
[----:B------:R-:W-:Y:S02]  /*00b0*/  UIADD3 UR6, UP0, UR4, 0xf0, URZ ;  /* 0x000000f004067890 */ /* 0x000fe4000ff1e03f */
[----:B------:R-:W-:Y:S02]  /*00c0*/  UIADD3 UR4, UP1, UR4, 0x1f0, URZ ;  /* 0x000001f004047890 */ /* 0x000fe4000ff3e03f */
[----:B------:R-:W-:Y:S02]  /*00d0*/  UIADD3.X UR7, URZ, UR5, URZ, UP0, !UPT ;  /* 0x000000053f077290 */ /* 0x000fe400087fe43f */
[----:B------:R-:W-:-:S07]  /*00e0*/  UIADD3.X UR5, URZ, UR5, URZ, UP1, !UPT ;  /* 0x000000053f057290 */ /* 0x000fce0008ffe43f */
[----:B------:R0:W-:Y:S02]  /*00f0*/  UTMACCTL.PF [UR6] ;  /* 0x00000000060079b9 */ /* 0x0001e40008040000 */
[----:B------:R0:W-:Y:S02]  /*0100*/  UTMACCTL.PF [UR4] ;  /* 0x00000000040079b9 */ /* 0x0001e40008040000 */
[----:B0-----:R-:W-:Y:S01]  /*0110*/  NOP ;  /* 0x0000000000007918 */ /* 0x001fe20000000000 */
.L_x_1:
[----:B------:R-:W-:Y:S05]  /*0120*/  BSYNC B0 ;  /* 0x0000000000007941 */ /* 0x000fea0003800000 */
.L_x_0:
[----:B------:R-:W0:Y:S02]  /*0130*/  SHFL.IDX PT, R5, R0, RZ, 0x1f ;  /* 0x00001fff00057589 */ /* 0x000e2400000e0000 */
[----:B0-----:R-:W-:-:S13]  /*0140*/  ISETP.NE.AND P0, PT, R5, RZ, PT ;  /* 0x000000ff0500720c */ /* 0x001fda0003f05270 */
[----:B------:R-:W-:Y:S05]  /*0150*/  @P0 BRA `(.L_x_2) ;  /* 0x0000000000600947 */ /* 0x000fea0003800000 */
[----:B------:R-:W0:Y:S01]  /*0160*/  S2UR UR8, SR_CgaCtaId ;  /* 0x00000000000879c3 */ /* 0x000e220000008800 */
[----:B------:R-:W-:Y:S01]  /*0170*/  UMOV UR4, 0x400 ;  /* 0x0000040000047882 */ /* 0x000fe20000000000 */
[----:B------:R-:W-:Y:S01]  /*0180*/  UMOV UR5, 0x1 ;  /* 0x0000000100057882 */ /* 0x000fe20000000000 */
[----:B------:R-:W-:Y:S01]  /*0190*/  UMOV UR6, 0x8 ;  /* 0x0000000800067882 */ /* 0x000fe20000000000 */
[----:B------:R-:W-:Y:S01]  /*01a0*/  ELECT P0, URZ, PT ;  /* 0x00000000003f782f */ /* 0x000fe20003800000 */
[----:B------:R-:W-:-:S04]  /*01b0*/  UIADD3 UR6, -UR6, 0x100000, URZ ;  /* 0x0010000006067890 */ /* 0x000fc8000fffe13f */
[----:B------:R-:W-:Y:S02]  /*01c0*/  USHF.L.U32 UR7, UR6, 0xb, URZ ;  /* 0x0000000b06077899 */ /* 0x000fe4000800063f */
[----:B------:R-:W-:Y:S02]  /*01d0*/  USHF.L.U32 UR6, UR6, 0x1, URZ ;  /* 0x0000000106067899 */ /* 0x000fe4000800063f */
[----:B0-----:R-:W-:Y:S02]  /*01e0*/  ULEA UR8, UR8, UR4, 0x18 ;  /* 0x0000000408087291 */ /* 0x001fe4000f8ec03f */
[----:B------:R-:W-:-:S04]  /*01f0*/  UIADD3 UR4, -UR5, 0x100000, URZ ;  /* 0x0010000005047890 */ /* 0x000fc8000fffe13f */
[----:B------:R-:W-:Y:S02]  /*0200*/  USHF.L.U32 UR5, UR4, 0xb, URZ ;  /* 0x0000000b04057899 */ /* 0x000fe4000800063f */
[----:B------:R-:W-:Y:S01]  /*0210*/  USHF.L.U32 UR4, UR4, 0x1, URZ ;  /* 0x0000000104047899 */ /* 0x000fe2000800063f */
[----:B------:R-:W0:Y:S11]  /*0220*/  FENCE.VIEW.ASYNC.S ;  /* 0x00000000000073c6 */ /* 0x000e360000000000 */
[----:B0-----:R0:W1:Y:S01]  /*0230*/  SYNCS.EXCH.64 URZ, [UR8], UR4 ;  /* 0x00000004083f75b2 */ /* 0x0010620008000100 */
[----:B------:R0:W2:Y:S01]  /*0240*/  SYNCS.EXCH.64 URZ, [UR8+0x28], UR6 ;  /* 0x00002806083f75b2 */ /* 0x0000a20008000100 */
[----:B------:R0:W3:Y:S01]  /*0250*/  SYNCS.EXCH.64 URZ, [UR8+0x8], UR4 ;  /* 0x00000804083f75b2 */ /* 0x0000e20008000100 */
[----:B------:R0:W4:Y:S01]  /*0260*/  SYNCS.EXCH.64 URZ, [UR8+0x30], UR6 ;  /* 0x00003006083f75b2 */ /* 0x0001220008000100 */
[----:B------:R0:W0:Y:S01]  /*0270*/  SYNCS.EXCH.64 URZ, [UR8+0x10], UR4 ;  /* 0x00001004083f75b2 */ /* 0x0000220008000100 */
[----:B------:R0:W0:Y:S01]  /*0280*/  SYNCS.EXCH.64 URZ, [UR8+0x38], UR6 ;  /* 0x00003806083f75b2 */ /* 0x0000220008000100 */
[----:B------:R0:W0:Y:S01]  /*0290*/  SYNCS.EXCH.64 URZ, [UR8+0x18], UR4 ;  /* 0x00001804083f75b2 */ /* 0x0000220008000100 */
[----:B------:R0:W0:Y:S01]  /*02a0*/  SYNCS.EXCH.64 URZ, [UR8+0x40], UR6 ;  /* 0x00004006083f75b2 */ /* 0x0000220008000100 */
[----:B------:R0:W0:Y:S01]  /*02b0*/  SYNCS.EXCH.64 URZ, [UR8+0x20], UR4 ;  /* 0x00002004083f75b2 */ /* 0x0000220008000100 */
[----:B------:R0:W0:Y:S01]  /*02c0*/  SYNCS.EXCH.64 URZ, [UR8+0x48], UR6 ;  /* 0x00004806083f75b2 */ /* 0x0000220008000100 */
[----:B------:R-:W-:Y:S01]  /*02d0*/  NOP ;  /* 0x0000000000007918 */ /* 0x000fe20000000000 */
.L_x_2:
[----:B------:R-:W-:Y:S01]  /*02e0*/  SHF.R.S32.HI R7, RZ, 0x1f, R94 ;  /* 0x0000001fff077819 */ /* 0x000fe2000001145e */
[----:B------:R-:W5:Y:S01]  /*02f0*/  SHFL.IDX PT, R0, R0, RZ, 0x1f ;  /* 0x00001fff00007589 */ /* 0x000f6200000e0000 */
[----:B0-----:R-:W0:Y:S01]  /*0300*/  S2UR UR8, SR_CTAID.X ;  /* 0x00000000000879c3 */ /* 0x001e220000002500 */
[----:B------:R-:W-:Y:S02]  /*0310*/  ELECT P0, URZ, PT ;  /* 0x00000000003f782f */ /* 0x000fe40003800000 */
[----:B------:R-:W-:Y:S01]  /*0320*/  LEA.HI R7, R7, R94, RZ, 0x7 ;  /* 0x0000005e07077211 */ /* 0x000fe200078f38ff */
[----:B------:R-:W1:Y:S01]  /*0330*/  S2R R4, SR_CTAID.Y ;  /* 0x0000000000047919 */ /* 0x000e620000002600 */
[----:B------:R-:W-:Y:S01]  /*0340*/  ULDC UR4, c[0x0][0x154] ;  /* 0x0000550000047ab9 */ /* 0x000fe20000000800 */
[----:B------:R-:W-:Y:S01]  /*0350*/  NOP ;  /* 0x0000000000007918 */ /* 0x000fe20000000000 */
[----:B------:R-:W-:Y:S01]  /*0360*/  LOP3.LUT R7, R7, 0xffffff80, RZ, 0xc0, !PT ;  /* 0xffffff8007077812 */ /* 0x000fe200078ec0ff */
[----:B------:R-:W-:Y:S01]  /*0370*/  NOP ;  /* 0x0000000000007918 */ /* 0x000fe20000000000 */
[----:B------:R-:W2:Y:S03]  /*0380*/  LDC R14, c[0x0][0x140] ;  /* 0x00005000ff0e7b82 */ /* 0x000ea60000000800 */
[----:B------:R-:W-:-:S05]  /*0390*/  IMAD.IADD R7, R94, 0x1, -R7 ;  /* 0x000000015e077824 */ /* 0x000fca00078e0a07 */
[----:B------:R-:W-:Y:S01]  /*03a0*/  SHF.R.S32.HI R8, RZ, 0x1f, R7 ;  /* 0x0000001fff087819 */ /* 0x000fe20000011407 */
[----:B------:R-:W3:Y:S01]  /*03b0*/  LDC R12, c[0x0][0x144] ;  /* 0x00005100ff0c7b82 */ /* 0x000ee20000000800 */
[----:B------:R-:W-:Y:S02]  /*03c0*/  LOP3.LUT P2, RZ, R7, 0x7, RZ, 0xc0, !PT ;  /* 0x0000000707ff7812 */ /* 0x000fe4000784c0ff */
[----:B------:R-:W-:Y:S02]  /*03d0*/  LEA.HI R8, R8, R7, RZ, 0x3 ;  /* 0x0000000708087211 */ /* 0x000fe400078f18ff */
[----:B-----5:R-:W-:Y:S02]  /*03e0*/  ISETP.NE.OR P0, PT, R0, RZ, !P0 ;  /* 0x000000ff0000720c */ /* 0x020fe40004705670 */
[--C-:B------:R-:W-:Y:S02]  /*03f0*/  SHF.R.S32.HI R0, RZ, 0x3, R8.reuse ;  /* 0x00000003ff007819 */ /* 0x100fe40000011408 */
[----:B------:R-:W-:-:S02]  /*0400*/  SHF.R.S32.HI R9, RZ, 0x1f, R8 ;  /* 0x0000001fff097819 */ /* 0x000fc40000011408 */
[----:B------:R-:W-:Y:S02]  /*0410*/  SHF.R.S32.HI R8, RZ, 0x1f, R5 ;  /* 0x0000001fff087819 */ /* 0x000fe40000011405 */
[----:B------:R-:W-:Y:S02]  /*0420*/  LEA.HI R9, R9, R0, RZ, 0x2 ;  /* 0x0000000009097211 */ /* 0x000fe400078f10ff */
[----:B------:R-:W-:Y:S02]  /*0430*/  LEA.HI R8, R8, R5, RZ, 0x2 ;  /* 0x0000000508087211 */ /* 0x000fe400078f10ff */
[----:B-1----:R-:W-:Y:S01]  /*0440*/  I2FP.F32.U32 R11, R4 ;  /* 0x00000004000b7245 */ /* 0x002fe20000201000 */
[----:B------:R-:W-:Y:S01]  /*0450*/  VOTEU.ALL UP0, P0 ;  /* 0x00000000003f7886 */ /* 0x000fe20000000000 */
[----:B------:R-:W-:Y:S01]  /*0460*/  LOP3.LUT R10, R8, 0x3ffffffc, RZ, 0xc0, !PT ;  /* 0x3ffffffc080a7812 */ /* 0x000fe200078ec0ff */
[----:B------:R-:W-:Y:S01]  /*0470*/  VOTEU.ALL UP1, P0 ;  /* 0x00000000003f7886 */ /* 0x000fe20000020000 */
[----:B------:R-:W-:Y:S01]  /*0480*/  LOP3.LUT R9, R9, 0xfffffffc, RZ, 0xc0, !PT ;  /* 0xfffffffc09097812 */ /* 0x000fe200078ec0ff */
[----:B------:R-:W-:Y:S01]  /*0490*/  FMUL R13, R11, UR4 ;  /* 0x000000040b0d7c20 */ /* 0x000fe20008400000 */
[----:B------:R-:W1:Y:S01]  /*04a0*/  @!UP0 S2UR UR7, SR_CgaCtaId ;  /* 0x00000000000789c3 */ /* 0x000e620000008800 */
[----:B------:R-:W-:Y:S01]  /*04b0*/  IMAD.IADD R11, R5, 0x1, -R10 ;  /* 0x00000001050b7824 */ /* 0x000fe200078e0a0a */
[----:B0-----:R-:W-:Y:S01]  /*04c0*/  I2FP.F32.U32 R10, UR8 ;  /* 0x00000008000a7c45 */ /* 0x001fe20008201000 */
[----:B------:R-:W-:Y:S01]  /*04d0*/  IMAD.IADD R8, R0, 0x1, -R9 ;  /* 0x0000000100087824 */ /* 0x000fe200078e0a09 */
[----:B------:R-:W-:Y:S01]  /*04e0*/  ULDC UR4, c[0x0][0x150] ;  /* 0x0000540000047ab9 */ /* 0x000fe20000000800 */
[----:B------:R-:W0:Y:S01]  /*04f0*/  F2I.U32.TRUNC.NTZ R13, R13 ;  /* 0x0000000d000d7305 */ /* 0x000e22000020f000 */
[----:B------:R-:W-:Y:S01]  /*0500*/  SHF.R.S32.HI R0, RZ, 0x1f, R3 ;  /* 0x0000001fff007819 */ /* 0x000fe20000011403 */
[----:B------:R-:W-:Y:S01]  /*0510*/  FMUL R10, R10, UR4 ;  /* 0x000000040a0a7c20 */ /* 0x000fe20008400000 */
[----:B------:R-:W5:Y:S01]  /*0520*/  LDC R9, c[0x0][0x148] ;  /* 0x00005200ff097b82 */ /* 0x000f620000000800 */
[----:B------:R-:W-:Y:S01]  /*0530*/  IMAD R8, R11, 0x4, R8 ;  /* 0x000000040b087824 */ /* 0x000fe200078e0208 */
[----:B------:R-:W-:Y:S01]  /*0540*/  LEA.HI R0, R0, R3, RZ, 0x2 ;  /* 0x0000000300007211 */ /* 0x000fe200078f10ff */
[----:B------:R-:W-:Y:S01]  /*0550*/  UMOV UR4, 0x20 ;  /* 0x0000002000047882 */ /* 0x000fe20000000000 */
[----:B------:R-:W-:Y:S01]  /*0560*/  @!UP0 UMOV UR6, 0x400 ;  /* 0x0000040000068882 */ /* 0x000fe20000000000 */
[----:B------:R-:W4:Y:S01]  /*0570*/  F2I.U32.TRUNC.NTZ R10, R10 ;  /* 0x0000000a000a7305 */ /* 0x000f22000020f000 */
[----:B------:R-:W-:Y:S01]  /*0580*/  LOP3.LUT R0, R0, 0xfffffffc, RZ, 0xc0, !PT ;  /* 0xfffffffc00007812 */ /* 0x000fe200078ec0ff */
[----:B------:R-:W-:Y:S01]  /*0590*/  IMAD.SHL.U32 R19, R8, 0x4, RZ ;  /* 0x0000000408137824 */ /* 0x000fe200078e00ff */
[----:B------:R-:W-:-:S04]  /*05a0*/  @!UP0 UIADD3 UR4, -UR4, 0x100000, URZ ;  /* 0x0010000004048890 */ /* 0x000fc8000fffe13f */
[----:B------:R-:W-:Y:S02]  /*05b0*/  @!UP0 USHF.L.U32 UR5, UR4, 0xb, URZ ;  /* 0x0000000b04058899 */ /* 0x000fe4000800063f */
[----:B------:R-:W-:Y:S01]  /*05c0*/  @!UP0 USHF.L.U32 UR4, UR4, 0x1, URZ ;  /* 0x0000000104048899 */ /* 0x000fe2000800063f */
[----:B--2---:R-:W-:Y:S01]  /*05d0*/  ISETP.EQ.U32.AND P3, PT, R14, 0x1, PT ;  /* 0x000000010e00780c */ /* 0x004fe20003f62070 */
[----:B------:R-:W-:Y:S01]  /*05e0*/  IMAD.IADD R3, R3, 0x1, -R0 ;  /* 0x0000000103037824 */ /* 0x000fe200078e0a00 */
[----:B------:R-:W-:Y:S01]  /*05f0*/  LOP3.LUT R19, R8, 0xc, R19, 0x78, !PT ;  /* 0x0000000c08137812 */ /* 0x000fe200078e7813 */
[----:B0-----:R-:W-:Y:S02]  /*0600*/  IMAD.MOV R20, RZ, RZ, -R13 ;  /* 0x000000ffff147224 */ /* 0x001fe400078e0a0d */
[----:B------:R-:W-:Y:S01]  /*0610*/  VIADD R8, R2, 0xffffffff ;  /* 0xffffffff02087836 */ /* 0x000fe20000000000 */
[----:B-1----:R-:W-:Y:S01]  /*0620*/  @!UP0 ULEA UR6, UR7, UR6, 0x18 ;  /* 0x0000000607068291 */ /* 0x002fe2000f8ec03f */
[----:B------:R-:W-:Y:S01]  /*0630*/  ISETP.NE.AND P1, PT, R3, 0x3, PT ;  /* 0x000000030300780c */ /* 0x000fe20003f25270 */
[----:B------:R-:W-:Y:S01]  /*0640*/  VOTEU.ALL UP0, P0 ;  /* 0x00000000003f7886 */ /* 0x000fe20000000000 */
[----:B------:R-:W-:Y:S01]  /*0650*/  ISETP.LT.U32.AND P0, PT, R19, 0x4, !P2 ;  /* 0x000000041300780c */ /* 0x000fe20005701070 */
[----:B----4-:R-:W-:Y:S01]  /*0660*/  IMAD.MOV R7, RZ, RZ, -R10 ;  /* 0x000000ffff077224 */ /* 0x010fe200078e0a0a */
[----:B------:R-:W-:-:S02]  /*0670*/  ISETP.EQ.OR P1, PT, R3, RZ, !P1 ;  /* 0x000000ff0300720c */ /* 0x000fc40004f22670 */
[----:B------:R-:W-:Y:S01]  /*0680*/  ISETP.GE.U32.AND P5, PT, R8, 0x2, PT ;  /* 0x000000020800780c */ /* 0x000fe20003fa6070 */
[----:B-----5:R-:W-:Y:S01]  /*0690*/  IMAD R0, R9, R20, R4 ;  /* 0x0000001409007224 */ /* 0x020fe200078e0204 */
[----:B------:R-:W-:Y:S01]  /*06a0*/  ISETP.EQ.AND P1, PT, R2, RZ, P1 ;  /* 0x000000ff0200720c */ /* 0x000fe20000f22270 */
[----:B---3--:R-:W-:Y:S01]  /*06b0*/  IMAD R7, R12, R7, UR8 ;  /* 0x000000080c077e24 */ /* 0x008fe2000f8e0207 */
[----:B------:R-:W-:Y:S01]  /*06c0*/  ISETP.NE.AND P2, PT, R2, RZ, PT ;  /* 0x000000ff0200720c */ /* 0x000fe20003f45270 */
[----:B------:R-:W0:Y:S02]  /*06d0*/  FENCE.VIEW.ASYNC.S ;  /* 0x00000000000073c6 */ /* 0x000e240000000000 */
[----:B0-----:R0:W1:Y:S01]  /*06e0*/  @!UP0 SYNCS.EXCH.64 URZ, [UR6+0x60], UR4 ;  /* 0x00006004063f85b2 */ /* 0x0010620008000100 */
[----:B------:R-:W-:Y:S02]  /*06f0*/  ISETP.NE.AND P4, PT, R0, R19, PT ;  /* 0x000000130000720c */ /* 0x000fe40003f85270 */
[----:B------:R-:W-:-:S02]  /*0700*/  SEL R18, RZ, 0x1, !P1 ;  /* 0x00000001ff127807 */ /* 0x000fc40004800000 */
[----:B------:R-:W-:Y:S02]  /*0710*/  ISETP.EQ.OR P4, PT, R7, RZ, !P4 ;  /* 0x000000ff0700720c */ /* 0x000fe40006782670 */
[----:B------:R-:W-:Y:S02]  /*0720*/  LOP3.LUT R0, R94, 0x7f, RZ, 0xc0, !PT ;  /* 0x0000007f5e007812 */ /* 0x000fe400078ec0ff */
[----:B------:R-:W-:Y:S02]  /*0730*/  PLOP3.LUT P0, PT, P0, P4, PT, 0x80, 0x0 ;  /* 0x000000000000781c */ /* 0x000fe40000709070 */
[----:B------:R-:W-:Y:S02]  /*0740*/  SEL R18, R18, 0x2, P5 ;  /* 0x0000000212127807 */ /* 0x000fe40002800000 */
[----:B------:R-:W-:Y:S01]  /*0750*/  P2R R102, PR, RZ, 0x1 ;  /* 0x00000001ff667803 */ /* 0x000fe20000000000 */
[----:B------:R0:W2:Y:S01]  /*0760*/  @!UP1 SYNCS.EXCH.64 URZ, [UR6+0x68], UR4 ;  /* 0x00006804063f95b2 */ /* 0x0000a20008000100 */
[----:B------:R-:W-:Y:S01]  /*0770*/  NOP ;  /* 0x0000000000007918 */ /* 0x000fe20000000000 */
[----:B------:R-:W-:Y:S06]  /*0780*/  @!P3 BRA `(.L_x_3) ;  /* 0x000000000008b947 */ /* 0x000fec0003800000 */
[----:B-12---:R-:W-:Y:S01]  /*0790*/  UCGABAR_ARV ;  /* 0x00000000000079c7 */ /* 0x006fe20008000000 */
[----:B------:R-:W-:Y:S05]  /*07a0*/  BRA `(.L_x_4) ;  /* 0x0000000000047947 */ /* 0x000fea0003800000 */
.L_x_3:
[----:B-12---:R-:W-:Y:S01]  /*07b0*/  NOP ;  /* 0x0000000000007918 */ /* 0x006fe20000000000 */
.L_x_4:
[----:B------:R-:W1:Y:S01]  /*07c0*/  LDC R2, c[0x0][0x65c] ;  /* 0x00019700ff027b82 */ /* 0x000e620000000800 */
[----:B------:R-:W-:Y:S02]  /*07d0*/  IMAD.U32 R10, RZ, RZ, UR8 ;  /* 0x00000008ff0a7e24 */ /* 0x000fe4000f8e00ff */
[----:B------:R-:W-:Y:S01]  /*07e0*/  IMAD.MOV.U32 R11, RZ, RZ, RZ ;  /* 0x000000ffff0b7224 */ /* 0x000fe200078e00ff */
[----:B-1----:R-:W-:-:S04]  /*07f0*/  ISETP.NE.AND P1, PT, R2, 0x1, PT ;  /* 0x000000010200780c */ /* 0x002fc80003f25270 */
[----:B------:R-:W-:-:S09]  /*0800*/  P2R R5, PR, RZ, 0x2 ;  /* 0x00000002ff057803 */ /* 0x000fd20000000000 */
[----:B------:R-:W1:Y:S01]  /*0810*/  @P1 LDC R17, c[0x0][0x10] ;  /* 0x00000400ff111b82 */ /* 0x000e620000000800 */
[----:B------:R-:W-:Y:S02]  /*0820*/  @P1 IMAD.MOV.U32 R5, RZ, RZ, RZ ;  /* 0x000000ffff051224 */ /* 0x000fe400078e00ff */
[----:B------:R-:W-:-:S05]  /*0830*/  @P1 IMAD.MOV.U32 R15, RZ, RZ, RZ ;  /* 0x000000ffff0f1224 */ /* 0x000fca00078e00ff */
[----:B------:R-:W2:Y:S01]  /*0840*/  @!P1 LDC R13, c[0x0][0xc] ;  /* 0x00000300ff0d9b82 */ /* 0x000ea20000000800 */
[----:B0-----:R-:W-:Y:S01]  /*0850*/  ULDC UR4, c[0x0][0xc] ;  /* 0x0000030000047ab9 */ /* 0x001fe20000000800 */
[----:B------:R-:W-:Y:S01]  /*0860*/  ULDC UR5, c[0x0][0x10] ;  /* 0x0000040000057ab9 */ /* 0x000fe20000000800 */
[----:B------:R-:W-:Y:S01]  /*0870*/  ULDC UR6, c[0x0][0x14] ;  /* 0x0000050000067ab9 */ /* 0x000fe20000000800 */
[----:B------:R-:W-:-:S04]  /*0880*/  UIMAD.WIDE.U32 UR4, UR4, UR5, URZ ;  /* 0x00000005040472a5 */ /* 0x000fc8000f8e003f */
[----:B------:R-:W-:Y:S02]  /*0890*/  UIMAD.WIDE.U32 UR36, UR4, UR6, URZ ;  /* 0x00000006042472a5 */ /* 0x000fe4000f8e003f */
[----:B------:R-:W-:-:S04]  /*08a0*/  UIMAD UR42, UR5, UR6, URZ ;  /* 0x00000006052a72a4 */ /* 0x000fc8000f8e023f */
[----:B------:R-:W-:Y:S01]  /*08b0*/  UIADD3 UR42, UR37, UR42, URZ ;  /* 0x0000002a252a7290 */ /* 0x000fe2000fffe03f */
[----:B-1----:R-:W-:-:S04]  /*08c0*/  @P1 IMAD.WIDE.U32 R16, R17, UR8, R4 ;  /* 0x0000000811101c25 */ /* 0x002fc8000f8e0004 */
[----:B------:R-:W-:Y:S02]  /*08d0*/  @P1 IMAD.IADD R17, R17, 0x1, R15 ;  /* 0x0000000111111824 */ /* 0x000fe400078e020f */
[----:B--2---:R-:W-:-:S04]  /*08e0*/  @!P1 IMAD.WIDE.U32 R10, R4, R13, R10 ;  /* 0x0000000d040a9225 */ /* 0x004fc800078e000a */
[----:B------:R-:W-:Y:S02]  /*08f0*/  @!P1 IMAD.MOV.U32 R16, RZ, RZ, R10 ;  /* 0x000000ffff109224 */ /* 0x000fe400078e000a */
[----:B------:R-:W-:Y:S01]  /*0900*/  @!P1 IMAD.MOV.U32 R17, RZ, RZ, R11 ;  /* 0x000000ffff119224 */ /* 0x000fe200078e000b */
[----:B------:R-:W-:Y:S06]  /*0910*/  @!P3 BRA `(.L_x_5) ;  /* 0x00000000000cb947 */ /* 0x000fec0003800000 */
[----:B------:R-:W-:Y:S01]  /*0920*/  UCGABAR_WAIT ;  /* 0x0000000000007dc7 */ /* 0x000fe20008000000 */
[----:B------:R-:W-:Y:S01]  /*0930*/  CCTL.IVALL ;  /* 0x00000000ff00798f */ /* 0x000fe20002000000 */
[----:B------:R-:W-:Y:S05]  /*0940*/  BRA `(.L_x_6) ;  /* 0x0000000000047947 */ /* 0x000fea0003800000 */
.L_x_5:
[----:B------:R-:W-:Y:S06]  /*0950*/  BAR.SYNC.DEFER_BLOCKING 0x0 ;  /* 0x0000000000007b1d */ /* 0x000fec0000010000 */
.L_x_6:
[----:B------:R-:W-:Y:S05]  /*0960*/  @!P2 BRA `(.L_x_7) ;  /* 0x0000005c0090a947 */ /* 0x000fea0003800000 */
[----:B------:R-:W-:-:S13]  /*0970*/  ISETP.GT.U32.AND P0, PT, R8, 0x1, PT ;  /* 0x000000010800780c */ /* 0x000fda0003f04070 */
[----:B------:R-:W-:Y:S05]  /*0980*/  @P0 EXIT ;  /* 0x000000000000094d */ /* 0x000fea0003800000 */
[----:B------:R-:W-:Y:S01]  /*0990*/  ULDC.64 UR4, c[0x0][0x650] ;  /* 0x0001940000047ab9 */ /* 0x000fe20000000a00 */
[----:B------:R-:W-:Y:S01]  /*09a0*/  PRMT R3, RZ, 0x7610, R3 ;  /* 0x00007610ff037816 */ /* 0x000fe20000000003 */
[----:B------:R-:W-:Y:S01]  /*09b0*/  IMAD.MOV.U32 R101, RZ, RZ, -0x1 ;  /* 0xffffffffff657424 */ /* 0x000fe200078e00ff */
[----:B------:R-:W-:Y:S01]  /*09c0*/  ISETP.GE.U32.AND P0, PT, R16, UR4, PT ;  /* 0x0000000410007c0c */ /* 0x000fe2000bf06070 */
[----:B------:R-:W-:Y:S02]  /*09d0*/  IMAD.MOV.U32 R100, RZ, RZ, -0x1 ;  /* 0xffffffffff647424 */ /* 0x000fe400078e00ff */
[----:B------:R-:W-:Y:S01]  /*09e0*/  IMAD.MOV.U32 R99, RZ, RZ, -0x1 ;  /* 0xffffffffff637424 */ /* 0x000fe200078e00ff */
[----:B------:R-:W-:-:S13]  /*09f0*/  ISETP.GE.U32.AND.EX P0, PT, R17, UR5, PT, P0 ;  /* 0x0000000511007c0c */ /* 0x000fda000bf06100 */
[----:B------:R-:W-:Y:S05]  /*0a00*/  @P0 BRA `(.L_x_8) ;  /* 0x0000000400280947 */ /* 0x000fea0003800000 */
[----:B------:R-:W0:Y:S01]  /*0a10*/  LDC.64 R22, c[0x0][0x628] ;  /* 0x00018a00ff167b82 */ /* 0x000e220000000a00 */
[----:B------:R-:W-:Y:S02]  /*0a20*/  IMAD.MOV.U32 R10, RZ, RZ, R16 ;  /* 0x000000ffff0a7224 */ /* 0x000fe400078e0010 */
[----:B------:R-:W-:-:S05]  /*0a30*/  IMAD.MOV.U32 R11, RZ, RZ, R17 ;  /* 0x000000ffff0b7224 */ /* 0x000fca00078e0011 */
[----:B------:R-:W1:Y:S08]  /*0a40*/  LDC R8, c[0x0][0x630] ;  /* 0x00018c00ff087b82 */ /* 0x000e700000000800 */
[----:B------:R-:W2:Y:S01]  /*0a50*/  LDC.64 R24, c[0x0][0x620] ;  /* 0x00018800ff187b82 */ /* 0x000ea20000000a00 */
[----:B0-----:R-:W-:-:S04]  /*0a60*/  ISETP.NE.U32.AND P0, PT, R22, RZ, PT ;  /* 0x000000ff1600720c */ /* 0x001fc80003f05070 */
[----:B------:R-:W-:-:S13]  /*0a70*/  ISETP.NE.AND.EX P0, PT, R23, RZ, PT, P0 ;  /* 0x000000ff1700720c */ /* 0x000fda0003f05300 */
[----:B-12---:R-:W-:Y:S05]  /*0a80*/  @!P0 BRA `(.L_x_9) ;  /* 0x0000000000288947 */ /* 0x006fea0003800000 */
[----:B------:R-:W0:Y:S02]  /*0a90*/  LDC R3, c[0x0][0x634] ;  /* 0x00018d00ff037b82 */ /* 0x000e240000000800 */
[----:B0-----:R-:W-:-:S05]  /*0aa0*/  IADD3 R3, P0, R16, R3, RZ ;  /* 0x0000000310037210 */ /* 0x001fca0007f1e0ff */
[----:B------:R-:W-:-:S04]  /*0ab0*/  IMAD.X R21, RZ, RZ, R17, P0 ;  /* 0x000000ffff157224 */ /* 0x000fc800000e0611 */
[----:B------:R-:W-:-:S04]  /*0ac0*/  IMAD.WIDE.U32 R10, R21, R22, RZ ;  /* 0x00000016150a7225 */ /* 0x000fc800078e00ff */
[----:B------:R-:W-:-:S04]  /*0ad0*/  IMAD.WIDE.U32 R12, P0, R3, R23, R10 ;  /* 0x00000017030c7225 */ /* 0x000fc8000780000a */
[----:B------:R-:W-:-:S04]  /*0ae0*/  IMAD.WIDE.U32 R10, R3, R22, RZ ;  /* 0x00000016030a7225 */ /* 0x000fc800078e00ff */
[----:B------:R-:W-:Y:S01]  /*0af0*/  IMAD.X R15, RZ, RZ, RZ, P0 ;  /* 0x000000ffff0f7224 */ /* 0x000fe200000e06ff */
[----:B------:R-:W-:Y:S01]  /*0b00*/  IADD3 RZ, P0, R11, R12, RZ ;  /* 0x0000000c0bff7210 */ /* 0x000fe20007f1e0ff */
[----:B------:R-:W-:-:S04]  /*0b10*/  IMAD.MOV.U32 R14, RZ, RZ, R13 ;  /* 0x000000ffff0e7224 */ /* 0x000fc800078e000d */
[----:B------:R-:W-:-:S08]  /*0b20*/  IMAD.WIDE.U32.X R10, R21, R23, R14, P0 ;  /* 0x00000017150a7225 */ /* 0x000fd000000e040e */
.L_x_9:
[----:B------:R-:W0:Y:S01]  /*0b30*/  LDC.64 R28, c[0x0][0x640] ;  /* 0x00019000ff1c7b82 */ /* 0x000e220000000a00 */
[-CC-:B------:R-:W-:Y:S01]  /*0b40*/  SHF.R.U64 R99, R10, R8.reuse, R11.reuse ;  /* 0x000000080a637219 */ /* 0x180fe2000000120b */
[----:B------:R-:W-:Y:S01]  /*0b50*/  IMAD.MOV.U32 R23, RZ, RZ, 0x1 ;  /* 0x00000001ff177424 */ /* 0x000fe200078e00ff */
[----:B------:R-:W-:Y:S02]  /*0b60*/  SHF.R.U32.HI R3, RZ, R8, R11 ;  /* 0x00000008ff037219 */ /* 0x000fe4000001160b */
[----:B------:R-:W-:-:S03]  /*0b70*/  IADD3 R5, P0, RZ, -R99, RZ ;  /* 0x80000063ff057210 */ /* 0x000fc60007f1e0ff */
[----:B------:R-:W1:Y:S02]  /*0b80*/  LDC R12, c[0x0][0x618] ;  /* 0x00018600ff0c7b82 */ /* 0x000e640000000800 */
[----:B------:R-:W-:Y:S02]  /*0b90*/  IMAD.X R3, RZ, RZ, ~R3, P0 ;  /* 0x000000ffff037224 */ /* 0x000fe400000e0e03 */
[----:B------:R-:W-:-:S04]  /*0ba0*/  IMAD.WIDE.U32 R10, R5, R24, R16 ;  /* 0x00000018050a7225 */ /* 0x000fc800078e0010 */
[----:B------:R-:W2:Y:S01]  /*0bb0*/  LDC R22, c[0x0][0x608] ;  /* 0x00018200ff167b82 */ /* 0x000ea20000000800 */
[----:B------:R-:W-:Y:S02]  /*0bc0*/  IMAD R8, R3, R24, RZ ;  /* 0x0000001803087224 */ /* 0x000fe400078e02ff */
[----:B------:R-:W-:Y:S02]  /*0bd0*/  IMAD.MOV.U32 R3, RZ, RZ, -0x1 ;  /* 0xffffffffff037424 */ /* 0x000fe400078e00ff */
[----:B------:R-:W-:-:S03]  /*0be0*/  IMAD R5, R5, R25, R8 ;  /* 0x0000001905057224 */ /* 0x000fc600078e0208 */
[----:B------:R-:W3:Y:S01]  /*0bf0*/  LDC R26, c[0x0][0x658] ;  /* 0x00019600ff1a7b82 */ /* 0x000ee20000000800 */
[----:B------:R-:W-:Y:S01]  /*0c00*/  IMAD.IADD R5, R11, 0x1, R5 ;  /* 0x000000010b057824 */ /* 0x000fe200078e0205 */
[----:B0-----:R-:W-:-:S04]  /*0c10*/  ISETP.NE.U32.AND P0, PT, R28, RZ, PT ;  /* 0x000000ff1c00720c */ /* 0x001fc80003f05070 */
[----:B------:R-:W-:Y:S02]  /*0c20*/  ISETP.NE.AND.EX P0, PT, R29, RZ, PT, P0 ;  /* 0x000000ff1d00720c */ /* 0x000fe40003f05300 */
[----:B------:R-:W0:Y:S01]  /*0c30*/  LDC R24, c[0x0][0x600] ;  /* 0x00018000ff187b82 */ /* 0x000e220000000800 */
[-CC-:B-1----:R-:W-:Y:S02]  /*0c40*/  SHF.R.U64 R14, R10, R12.reuse, R5.reuse ;  /* 0x0000000c0a0e7219 */ /* 0x182fe40000001205 */
[----:B------:R-:W-:-:S05]  /*0c50*/  SHF.R.U32.HI R5, RZ, R12, R5 ;  /* 0x0000000cff057219 */ /* 0x000fca0000011605 */
[----:B------:R-:W1:Y:S01]  /*0c60*/  LDC R15, c[0x0][0x648] ;  /* 0x00019200ff0f7b82 */ /* 0x000e620000000800 */
[-CC-:B--2---:R-:W-:Y:S02]  /*0c70*/  SHF.R.U64 R27, R14, R22.reuse, R5.reuse ;  /* 0x000000160e1b7219 */ /* 0x184fe40000001205 */
[----:B------:R-:W-:Y:S01]  /*0c80*/  SHF.R.U32.HI R5, RZ, R22, R5 ;  /* 0x00000016ff057219 */ /* 0x000fe20000011605 */
[----:B------:R-:W-:-:S04]  /*0c90*/  IMAD R22, R9, R20, R4 ;  /* 0x0000001409167224 */ /* 0x000fc800078e0204 */
[----:B------:R-:W2:Y:S01]  /*0ca0*/  LDC R21, c[0x0][0x638] ;  /* 0x00018e00ff157b82 */ /* 0x000ea20000000800 */
[-CC-:B---3--:R-:W-:Y:S02]  /*0cb0*/  SHF.R.U64 R20, R27, R26.reuse, R5.reuse ;  /* 0x0000001a1b147219 */ /* 0x188fe40000001205 */
[-C--:B------:R-:W-:Y:S02]  /*0cc0*/  SHF.L.U32 R3, R3, R26.reuse, RZ ;  /* 0x0000001a03037219 */ /* 0x080fe400000006ff */
[----:B------:R-:W-:Y:S01]  /*0cd0*/  SHF.R.U32.HI R5, RZ, R26, R5 ;  /* 0x0000001aff057219 */ /* 0x000fe20000011605 */
[----:B------:R-:W-:Y:S01]  /*0ce0*/  IMAD.MOV.U32 R4, RZ, RZ, R20 ;  /* 0x000000ffff047224 */ /* 0x000fe200078e0014 */
[----:B------:R-:W-:Y:S01]  /*0cf0*/  LOP3.LUT R12, RZ, R3, RZ, 0x33, !PT ;  /* 0x00000003ff0c7212 */ /* 0x000fe200078e33ff */
[----:B------:R-:W3:Y:S01]  /*0d00*/  LDC R25, c[0x0][0x610] ;  /* 0x00018400ff197b82 */ /* 0x000ee20000000800 */
[----:B------:R-:W-:Y:S05]  /*0d10*/  @!P0 BRA `(.L_x_10) ;  /* 0x0000000000288947 */ /* 0x000fea0003800000 */
[----:B------:R-:W4:Y:S02]  /*0d20*/  LDC R3, c[0x0][0x64c] ;  /* 0x00019300ff037b82 */ /* 0x000f240000000800 */
[----:B----4-:R-:W-:-:S05]  /*0d30*/  IADD3 R3, P0, R20, R3, RZ ;  /* 0x0000000314037210 */ /* 0x010fca0007f1e0ff */
        /* <DEDUP_REMOVED lines=8> */
.L_x_10:
[----:B-1----:R-:W-:Y:S01]  /*0dc0*/  SHF.R.U64 R4, R4, R15, R5 ;  /* 0x0000000f04047219 */ /* 0x002fe20000001205 */
[----:B0-----:R-:W-:Y:S01]  /*0dd0*/  VIADD R5, R24, 0xffffffff ;  /* 0xffffffff18057836 */ /* 0x001fe20000000000 */
[----:B------:R-:W-:Y:S02]  /*0de0*/  SHF.L.U32 R3, R23, R26, RZ ;  /* 0x0000001a17037219 */ /* 0x000fe400000006ff */
[----:B------:R-:W-:Y:S01]  /*0df0*/  LOP3.LUT R12, R27, R12, RZ, 0xc0, !PT ;  /* 0x0000000c1b0c7212 */ /* 0x000fe200078ec0ff */
[----:B------:R-:W-:Y:S01]  /*0e00*/  IMAD.MOV R8, RZ, RZ, -R4 ;  /* 0x000000ffff087224 */ /* 0x000fe200078e0a04 */
[----:B------:R-:W-:-:S03]  /*0e10*/  SEL R7, R7, R22, !P1 ;  /* 0x0000001607077207 */ /* 0x000fc60004800000 */
[----:B------:R-:W-:Y:S01]  /*0e20*/  IMAD R12, R3, R4, R12 ;  /* 0x00000004030c7224 */ /* 0x000fe200078e020c */
[----:B------:R-:W-:Y:S01]  /*0e30*/  LOP3.LUT R4, R14, R5, RZ, 0xc0, !PT ;  /* 0x000000050e047212 */ /* 0x000fe200078ec0ff */
[----:B--2---:R-:W-:Y:S02]  /*0e40*/  IMAD R3, R8, R21, R20 ;  /* 0x0000001508037224 */ /* 0x004fe400078e0214 */
[----:B---3--:R-:W-:Y:S02]  /*0e50*/  IMAD R7, R12, R25, R7 ;  /* 0x000000190c077224 */ /* 0x008fe400078e0207 */
[----:B------:R-:W-:Y:S02]  /*0e60*/  IMAD.MOV.U32 R5, RZ, RZ, 0x1 ;  /* 0x00000001ff057424 */ /* 0x000fe400078e00ff */
[----:B------:R-:W-:-:S03]  /*0e70*/  IMAD R4, R3, R24, R4 ;  /* 0x0000001803047224 */ /* 0x000fc600078e0204 */
[----:B------:R-:W-:Y:S02]  /*0e80*/  PRMT R3, R5, 0x7610, R3 ;  /* 0x0000761005037816 */ /* 0x000fe40000000003 */
[----:B------:R-:W-:Y:S02]  /*0e90*/  SEL R100, R4, R7, !P1 ;  /* 0x0000000704647207 */ /* 0x000fe40004800000 */
[----:B------:R-:W-:-:S07]  /*0ea0*/  SEL R101, R7, R4, !P1 ;  /* 0x0000000407657207 */ /* 0x000fce0004800000 */
.L_x_8:
[----:B------:R-:W-:-:S08]  /*0eb0*/  NOP ;  /* 0x0000000000007918 */ /* 0x000fd00000000000 */
[----:B------:R-:W0:Y:S02]  /*0ec0*/  USETMAXREG.TRY_ALLOC.CTAPOOL UP0, 0xe8 ;  /* 0x000000e8000079c8 */ /* 0x000e240008000600 */
[----:B0-----:R-:W-:-:S13]  /*0ed0*/  PLOP3.LUT P0, PT, PT, PT, UP0, 0x80, 0x0 ;  /* 0x000000000000781c */ /* 0x001fda0003f0f008 */
[----:B------:R-:W-:Y:S05]  /*0ee0*/  @!P0 BRA `(.L_x_8) ;  /* 0xfffffffc00f08947 */ /* 0x000fea000383ffff */
[----:B------:R-:W-:Y:S01]  /*0ef0*/  ULDC.64 UR4, c[0x0][0x598] ;  /* 0x0001660000047ab9 */ /* 0x000fe20000000a00 */
[----:B------:R-:W-:Y:S01]  /*0f00*/  ULDC.64 UR38, c[0x0][0x208] ;  /* 0x0000820000267ab9 */ /* 0x000fe20000000a00 */
[----:B------:R-:W-:-:S04]  /*0f10*/  ISETP.NE.U32.AND P0, PT, RZ, UR4, PT ;  /* 0x00000004ff007c0c */ /* 0x000fc8000bf05070 */
[----:B------:R-:W-:-:S13]  /*0f20*/  ISETP.NE.AND.EX P0, PT, RZ, UR5, PT, P0 ;  /* 0x00000005ff007c0c */ /* 0x000fda000bf05300 */
[----:B------:R-:W-:Y:S05]  /*0f30*/  @!P0 BRA `(.L_x_11) ;  /* 0x00000000001c8947 */ /* 0x000fea0003800000 */
[----:B------:R-:W0:Y:S02]  /*0f40*/  LDC.64 R4, c[0x0][0x598] ;  /* 0x00016600ff047b82 */ /* 0x000e240000000a00 */
[----:B0-----:R-:W2:Y:S02]  /*0f50*/  LDG.E.64 R4, desc[UR38][R4.64] ;  /* 0x0000002604047981 */ /* 0x001ea4000c1e1b00 */
[----:B--2---:R-:W-:-:S04]  /*0f60*/  ISETP.NE.U32.AND P0, PT, R4, RZ, PT ;  /* 0x000000ff0400720c */ /* 0x004fc80003f05070 */
[----:B------:R-:W-:-:S13]  /*0f70*/  ISETP.NE.AND.EX P0, PT, R5, RZ, PT, P0 ;  /* 0x000000ff0500720c */ /* 0x000fda0003f05300 */
[----:B------:R-:W-:Y:S05]  /*0f80*/  @!P0 BRA `(.L_x_11) ;  /* 0x0000000000088947 */ /* 0x000fea0003800000 */
[----:B------:R0:W5:Y:S01]  /*0f90*/  LD.E R88, desc[UR38][R4.64] ;  /* 0x0000002604587980 */ /* 0x000162000c101900 */
[----:B------:R-:W-:Y:S05]  /*0fa0*/  BRA `(.L_x_12) ;  /* 0x0000000000247947 */ /* 0x000fea0003800000 */
.L_x_11:
[----:B------:R-:W-:Y:S02]  /*0fb0*/  ULDC.64 UR4, c[0x0][0x588] ;  /* 0x0001620000047ab9 */ /* 0x000fe40000000a00 */
[----:B------:R-:W-:-:S04]  /*0fc0*/  ISETP.NE.U32.AND P0, PT, RZ, UR4, PT ;  /* 0x00000004ff007c0c */ /* 0x000fc8000bf05070 */
[----:B------:R-:W-:-:S13]  /*0fd0*/  ISETP.NE.AND.EX P0, PT, RZ, UR5, PT, P0 ;  /* 0x00000005ff007c0c */ /* 0x000fda000bf05300 */
[----:B------:R-:W-:Y:S05]  /*0fe0*/  @!P0 BRA `(.L_x_13) ;  /* 0x00000000000c8947 */ /* 0x000fea0003800000 */
[----:B------:R-:W0:Y:S02]  /*0ff0*/  LDC.64 R88, c[0x0][0x588] ;  /* 0x00016200ff587b82 */ /* 0x000e240000000a00 */
[----:B0-----:R1:W5:Y:S01]  /*1000*/  LDG.E R88, desc[UR38][R88.64] ;  /* 0x0000002658587981 */ /* 0x001362000c1e1900 */
[----:B------:R-:W-:Y:S05]  /*1010*/  BRA `(.L_x_12) ;  /* 0x0000000000087947 */ /* 0x000fea0003800000 */
.L_x_13:
[----:B------:R-:W-:Y:S02]  /*1020*/  ULDC UR4, c[0x0][0x580] ;  /* 0x0001600000047ab9 */ /* 0x000fe40000000800 */
[----:B------:R-:W-:-:S07]  /*1030*/  IMAD.U32 R88, RZ, RZ, UR4 ;  /* 0x00000004ff587e24 */ /* 0x000fce000f8e00ff */
.L_x_12:
[----:B------:R-:W-:Y:S02]  /*1040*/  ULDC.64 UR4, c[0x0][0x5a0] ;  /* 0x0001680000047ab9 */ /* 0x000fe40000000a00 */
[----:B------:R-:W-:-:S04]  /*1050*/  ISETP.NE.U32.AND P0, PT, RZ, UR4, PT ;  /* 0x00000004ff007c0c */ /* 0x000fc8000bf05070 */
[----:B------:R-:W-:-:S13]  /*1060*/  ISETP.NE.AND.EX P0, PT, RZ, UR5, PT, P0 ;  /* 0x00000005ff007c0c */ /* 0x000fda000bf05300 */
[----:B------:R-:W-:Y:S05]  /*1070*/  @!P0 BRA `(.L_x_14) ;  /* 0x00000000001c8947 */ /* 0x000fea0003800000 */
[----:B0-----:R-:W0:Y:S02]  /*1080*/  LDC.64 R4, c[0x0][0x5a0] ;  /* 0x00016800ff047b82 */ /* 0x001e240000000a00 */
[----:B0-----:R-:W2:Y:S02]  /*1090*/  LDG.E.64 R4, desc[UR38][R4.64] ;  /* 0x0000002604047981 */ /* 0x001ea4000c1e1b00 */
[----:B--2---:R-:W-:-:S04]  /*10a0*/  ISETP.NE.U32.AND P0, PT, R4, RZ, PT ;  /* 0x000000ff0400720c */ /* 0x004fc80003f05070 */
[----:B------:R-:W-:-:S13]  /*10b0*/  ISETP.NE.AND.EX P0, PT, R5, RZ, PT, P0 ;  /* 0x000000ff0500720c */ /* 0x000fda0003f05300 */
[----:B------:R-:W-:Y:S05]  /*10c0*/  @!P0 BRA `(.L_x_14) ;  /* 0x0000000000088947 */ /* 0x000fea0003800000 */
[----:B-1----:R0:W5:Y:S01]  /*10d0*/  LD.E R89, desc[UR38][R4.64] ;  /* 0x0000002604597980 */ /* 0x002162000c101900 */
[----:B------:R-:W-:Y:S05]  /*10e0*/  BRA `(.L_x_15) ;  /* 0x0000000000247947 */ /* 0x000fea0003800000 */
.L_x_14:
[----:B------:R-:W-:Y:S02]  /*10f0*/  ULDC.64 UR4, c[0x0][0x590] ;  /* 0x0001640000047ab9 */ /* 0x000fe40000000a00 */
[----:B------:R-:W-:-:S04]  /*1100*/  ISETP.NE.U32.AND P0, PT, RZ, UR4, PT ;  /* 0x00000004ff007c0c */ /* 0x000fc8000bf05070 */
[----:B------:R-:W-:-:S13]  /*1110*/  ISETP.NE.AND.EX P0, PT, RZ, UR5, PT, P0 ;  /* 0x00000005ff007c0c */ /* 0x000fda000bf05300 */
[----:B------:R-:W-:Y:S05]  /*1120*/  @!P0 BRA `(.L_x_16) ;  /* 0x00000000000c8947 */ /* 0x000fea0003800000 */
[----:B0-----:R-:W1:Y:S02]  /*1130*/  LDC.64 R4, c[0x0][0x590] ;  /* 0x00016400ff047b82 */ /* 0x001e640000000a00 */
[----:B-1----:R1:W5:Y:S01]  /*1140*/  LDG.E R89, desc[UR38][R4.64] ;  /* 0x0000002604597981 */ /* 0x002362000c1e1900 */
[----:B------:R-:W-:Y:S05]  /*1150*/  BRA `(.L_x_15) ;  /* 0x0000000000087947 */ /* 0x000fea0003800000 */
.L_x_16:
[----:B------:R-:W-:Y:S02]  /*1160*/  ULDC UR4, c[0x0][0x584] ;  /* 0x0001610000047ab9 */ /* 0x000fe40000000800 */
[----:B-1----:R-:W-:-:S07]  /*1170*/  IMAD.U32 R89, RZ, RZ, UR4 ;  /* 0x00000004ff597e24 */ /* 0x002fce000f8e00ff */
.L_x_15:
[----:B------:R-:W-:-:S13]  /*1180*/  LOP3.LUT P0, RZ, R3, 0xff, RZ, 0xc0, !PT ;  /* 0x000000ff03ff7812 */ /* 0x000fda000780c0ff */
[----:B------:R-:W-:Y:S05]  /*1190*/  @!P0 EXIT ;  /* 0x000000000000894d */ /* 0x000fea0003800000 */
[----:B------:R-:W2:Y:S01]  /*11a0*/  LDC R92, c[0x0][0x658] ;  /* 0x00019600ff5c7b82 */ /* 0x000ea20000000800 */
[----:B------:R-:W-:Y:S01]  /*11b0*/  ULDC.64 UR6, c[0x0][0x288] ;  /* 0x0000a20000067ab9 */ /* 0x000fe20000000a00 */
[----:B------:R-:W-:Y:S01]  /*11c0*/  LOP3.LUT R6, R6, 0x1, RZ, 0xc0, !PT ;  /* 0x0000000106067812 */ /* 0x000fe200078ec0ff */
[----:B------:R-:W-:Y:S01]  /*11d0*/  UIADD3 UR4, UR7, 0x3f, URZ ;  /* 0x0000003f07047890 */ /* 0x000fe2000fffe03f */
[----:B------:R-:W-:Y:S01]  /*11e0*/  SHF.R.U32.HI R3, RZ, 0x2, R94 ;  /* 0x00000002ff037819 */ /* 0x000fe2000001165e */
[----:B01----:R-:W-:Y:S01]  /*11f0*/  IMAD.MOV.U32 R5, RZ, RZ, -0x1 ;  /* 0xffffffffff057424 */ /* 0x003fe200078e00ff */
[----:B------:R-:W-:Y:S01]  /*1200*/  SHF.R.U32.HI R0, RZ, 0x1, R0 ;  /* 0x00000001ff007819 */ /* 0x000fe20000011600 */
[----:B------:R-:W-:Y:S01]  /*1210*/  USHF.R.S32.HI UR5, URZ, 0x1f, UR4 ;  /* 0x0000001f3f057899 */ /* 0x000fe20008011404 */
[----:B------:R-:W0:Y:S01]  /*1220*/  LDC.64 R90, c[0x0][0x5c8] ;  /* 0x00017200ff5a7b82 */ /* 0x000e220000000a00 */
[----:B------:R-:W-:Y:S01]  /*1230*/  IMAD.SHL.U32 R22, R6, 0x40, RZ ;  /* 0x0000004006167824 */ /* 0x000fe200078e00ff */
[----:B------:R-:W-:Y:S01]  /*1240*/  LOP3.LUT R3, R3, 0x7, RZ, 0xc0, !PT ;  /* 0x0000000703037812 */ /* 0x000fe200078ec0ff */
[----:B------:R-:W-:Y:S01]  /*1250*/  ULEA.HI UR5, UR5, UR4, URZ, 0x6 ;  /* 0x0000000405057291 */ /* 0x000fe2000f8f303f */
[----:B------:R-:W-:Y:S01]  /*1260*/  LOP3.LUT R0, R0, 0x30, RZ, 0xc0, !PT ;  /* 0x0000003000007812 */ /* 0x000fe200078ec0ff */
[----:B------:R-:W-:Y:S01]  /*1270*/  IMAD.MOV.U32 R7, RZ, RZ, 0x1 ;  /* 0x00000001ff077424 */ /* 0x000fe200078e00ff */
[--C-:B------:R-:W-:Y:S01]  /*1280*/  LOP3.LUT R22, R22, 0x40, R3.reuse, 0xe2, !PT ;  /* 0x0000004016167812 */ /* 0x100fe200078ee203 */
[----:B------:R-:W-:Y:S01]  /*1290*/  USHF.R.S32.HI UR43, URZ, 0x6, UR5 ;  /* 0x000000063f2b7899 */ /* 0x000fe20008011405 */
[----:B------:R-:W1:Y:S01]  /*12a0*/  LDC R96, c[0x0][0x600] ;  /* 0x00018000ff607b82 */ /* 0x000e620000000800 */
[----:B------:R-:W-:Y:S01]  /*12b0*/  IADD3 R3, RZ, -R0, -R3 ;  /* 0x80000000ff037210 */ /* 0x000fe20007ffe803 */
[----:B------:R-:W-:Y:S01]  /*12c0*/  IMAD.U32 R4, RZ, RZ, UR6 ;  /* 0x00000006ff047e24 */ /* 0x000fe2000f8e00ff */
[C---:B------:R-:W-:Y:S01]  /*12d0*/  LOP3.LUT R93, R94.reuse, 0x3, RZ, 0xc0, !PT ;  /* 0x000000035e5d7812 */ /* 0x040fe200078ec0ff */
[----:B------:R-:W-:Y:S01]  /*12e0*/  UISETP.LT.AND UP0, UPT, UR43, 0x1, UPT ;  /* 0x000000012b00788c */ /* 0x000fe2000bf01270 */
[----:B------:R-:W-:Y:S01]  /*12f0*/  LOP3.LUT R95, R94, 0x80, RZ, 0xc0, !PT ;  /* 0x000000805e5f7812 */ /* 0x000fe200078ec0ff */
[----:B------:R-:W-:Y:S01]  /*1300*/  IMAD R3, R6, -0x40, R3 ;  /* 0xffffffc006037824 */ /* 0x000fe200078e0203 */
[----:B------:R-:W-:Y:S01]  /*1310*/  ULDC UR4, c[0x0][0x284] ;  /* 0x0000a10000047ab9 */ /* 0x000fe20000000800 */
[----:B--2---:R-:W-:Y:S01]  /*1320*/  SHF.L.U32 R5, R5, R92, RZ ;  /* 0x0000005c05057219 */ /* 0x004fe200000006ff */
[----:B------:R-:W-:Y:S01]  /*1330*/  USEL UR44, UR43, 0x1, UP0 ;  /* 0x000000012b2c7887 */ /* 0x000fe20008000000 */
[----:B------:R-:W-:Y:S01]  /*1340*/  IMAD R93, R93, -0x2, R4 ;  /* 0xfffffffe5d5d7824 */ /* 0x000fe200078e0204 */
[----:B------:R-:W-:Y:S01]  /*1350*/  LOP3.LUT R22, R22, R0, RZ, 0xfc, !PT ;  /* 0x0000000016167212 */ /* 0x000fe200078efcff */
[----:B------:R-:W-:Y:S01]  /*1360*/  IMAD.SHL.U32 R94, R94, 0x2, RZ ;  /* 0x000000025e5e7824 */ /* 0x000fe200078e00ff */
[----:B------:R-:W-:Y:S01]  /*1370*/  SHF.L.U32 R92, R7, R92, RZ ;  /* 0x0000005c075c7219 */ /* 0x000fe200000006ff */
[----:B------:R-:W-:Y:S01]  /*1380*/  VIADD R98, R3, UR4 ;  /* 0x0000000403627c36 */ /* 0x000fe20008000000 */
[----:B------:R-:W-:Y:S01]  /*1390*/  LOP3.LUT R103, R18, 0x1, RZ, 0xfc, !PT ;  /* 0x0000000112677812 */ /* 0x000fe200078efcff */
[----:B------:R-:W-:Y:S01]  /*13a0*/  IMAD.MOV.U32 R23, RZ, RZ, RZ ;  /* 0x000000ffff177224 */ /* 0x000fe200078e00ff */
[C---:B0-----:R-:W-:Y:S01]  /*13b0*/  SHF.L.U64.HI R91, R90.reuse, 0x3, R91 ;  /* 0x000000035a5b7819 */ /* 0x041fe2000001025b */
[----:B------:R-:W-:Y:S01]  /*13c0*/  IMAD.SHL.U32 R90, R90, 0x8, RZ ;  /* 0x000000085a5a7824 */ /* 0x000fe200078e00ff */
[----:B------:R-:W-:Y:S01]  /*13d0*/  SHF.R.U32.HI R95, RZ, 0x7, R95 ;  /* 0x00000007ff5f7819 */ /* 0x000fe2000001165f */
[----:B------:R-:W-:Y:S01]  /*13e0*/  UIADD3 UR44, UR43, -UR44, URZ ;  /* 0x8000002c2b2c7290 */ /* 0x000fe2000fffe03f */
[----:B------:R-:W-:Y:S01]  /*13f0*/  LOP3.LUT R97, RZ, R5, RZ, 0x33, !PT ;  /* 0x00000005ff617212 */ /* 0x000fe200078e33ff */
[----:B------:R-:W-:Y:S01]  /*1400*/  UMOV UR40, URZ ;  /* 0x0000003f00287c82 */ /* 0x000fe20008000000 */
[----:B------:R-:W-:Y:S01]  /*1410*/  UMOV UR41, URZ ;  /* 0x0000003f00297c82 */ /* 0x000fe20008000000 */
[----:B-1----:R-:W-:-:S08]  /*1420*/  VIADD R96, R96, 0xffffffff ;  /* 0xffffffff60607836 */ /* 0x002fd00000000000 */
.L_x_162:
[----:B0-----:R-:W0:Y:S01]  /*1430*/  SHFL.IDX PT, R0, R95, RZ, 0x1f ;  /* 0x00001fff5f007589 */ /* 0x001e2200000e0000 */
[----:B-1----:R-:W1:Y:S01]  /*1440*/  S2UR UR7, SR_CgaCtaId ;  /* 0x00000000000779c3 */ /* 0x002e620000008800 */
[----:B------:R-:W-:Y:S01]  /*1450*/  UMOV UR6, 0x400 ;  /* 0x0000040000067882 */ /* 0x000fe20000000000 */
[----:B0-----:R-:W-:Y:S01]  /*1460*/  R2UR UR4, R0 ;  /* 0x00000000000472ca */ /* 0x001fe200000e0000 */
[----:B-1----:R-:W-:-:S12]  /*1470*/  ULEA UR6, UR7, UR6, 0x18 ;  /* 0x0000000607067291 */ /* 0x002fd8000f8ec03f */
[----:B------:R-:W-:-:S04]  /*1480*/  ULEA.HI UR5, UR4, UR4, URZ, 0x1 ;  /* 0x0000000404057291 */ /* 0x000fc8000f8f083f */
[----:B------:R-:W-:-:S04]  /*1490*/  ULOP3.LUT UR5, UR5, 0x7fffe, URZ, 0xc0, !UPT ;  /* 0x0007fffe05057892 */ /* 0x000fc8000f8ec03f */
[----:B------:R-:W-:-:S03]  /*14a0*/  UIADD3 UR5, UR4, -UR5, URZ ;  /* 0x8000000504057290 */ /* 0x000fc6000fffe03f */
[----:B------:R-:W-:Y:S01]  /*14b0*/  ULDC UR4, c[0x0][0x28c] ;  /* 0x0000a30000047ab9 */ /* 0x000fe20000000800 */
[----:B------:R-:W-:Y:S01]  /*14c0*/  ULEA UR5, UR5, UR6, 0xd ;  /* 0x0000000605057291 */ /* 0x000fe2000f8e683f */
[----:B------:R-:W-:-:S03]  /*14d0*/  ISETP.LT.AND P0, PT, RZ, UR4, PT ;  /* 0x00000004ff007c0c */ /* 0x000fc6000bf01270 */
[----:B------:R-:W-:-:S04]  /*14e0*/  UIADD3 UR5, UR5, 0x100, URZ ;  /* 0x0000010005057890 */ /* 0x000fc8000fffe03f */
[----:B------:R-:W-:-:S04]  /*14f0*/  USHF.R.U32.HI UR5, URZ, 0x4, UR5 ;  /* 0x000000043f057899 */ /* 0x000fc80008011605 */
[----:B------:R-:W-:-:S04]  /*1500*/  ULOP3.LUT UR5, UR5, 0x3fff, URZ, 0xc0, !UPT ;  /* 0x00003fff05057892 */ /* 0x000fc8000f8ec03f */
[----:B------:R-:W-:Y:S01]  /*1510*/  ULOP3.LUT UR45, UR5, 0x10000, URZ, 0xfc, !UPT ;  /* 0x00010000052d7892 */ /* 0x000fe2000f8efc3f */
[----:B--2345:R-:W-:Y:S11]  /*1520*/  @P0 BRA `(.L_x_17) ;  /* 0x0000000000400947 */ /* 0x03cff60003800000 */
[----:B------:R-:W-:Y:S01]  /*1530*/  MOV R0, 0x0 ;  /* 0x0000000000007802 */ /* 0x000fe20000000f00 */
[----:B------:R-:W-:Y:S01]  /*1540*/  ULDC.64 UR4, c[0x4][0x68] ;  /* 0x01001a0000047ab9 */ /* 0x000fe20000000a00 */
[----:B------:R-:W-:Y:S01]  /*1550*/  ULDC.64 UR6, c[0x4][0x8] ;  /* 0x0100020000067ab9 */ /* 0x000fe20000000a00 */
[----:B------:R-:W-:Y:S01]  /*1560*/  IMAD.U32 R4, RZ, RZ, UR4 ;  /* 0x00000004ff047e24 */ /* 0x000fe2000f8e00ff */
[----:B------:R0:W1:Y:S01]  /*1570*/  LDC.64 R14, c[0x4][R0] ;  /* 0x01000000000e7b82 */ /* 0x0000620000000a00 */
[----:B------:R-:W-:Y:S01]  /*1580*/  IMAD.U32 R5, RZ, RZ, UR5 ;  /* 0x00000005ff057e24 */ /* 0x000fe2000f8e00ff */
[----:B------:R-:W-:Y:S01]  /*1590*/  ULDC.64 UR4, c[0x4][0x70] ;  /* 0x01001c0000047ab9 */ /* 0x000fe20000000a00 */
[----:B------:R-:W-:Y:S02]  /*15a0*/  IMAD.U32 R10, RZ, RZ, UR6 ;  /* 0x00000006ff0a7e24 */ /* 0x000fe4000f8e00ff */
[----:B------:R-:W-:Y:S02]  /*15b0*/  IMAD.U32 R6, RZ, RZ, UR4 ;  /* 0x00000004ff067e24 */ /* 0x000fe4000f8e00ff */
[----:B------:R-:W-:-:S02]  /*15c0*/  IMAD.U32 R7, RZ, RZ, UR5 ;  /* 0x00000005ff077e24 */ /* 0x000fc4000f8e00ff */
[----:B------:R-:W-:Y:S02]  /*15d0*/  IMAD.U32 R11, RZ, RZ, UR7 ;  /* 0x00000007ff0b7e24 */ /* 0x000fe4000f8e00ff */
[----:B------:R-:W-:Y:S02]  /*15e0*/  IMAD.MOV.U32 R8, RZ, RZ, 0x1e1 ;  /* 0x000001e1ff087424 */ /* 0x000fe400078e00ff */
[----:B------:R-:W-:Y:S02]  /*15f0*/  IMAD.MOV.U32 R12, RZ, RZ, 0x1 ;  /* 0x00000001ff0c7424 */ /* 0x000fe400078e00ff */
[----:B0-----:R-:W-:-:S07]  /*1600*/  IMAD.MOV.U32 R13, RZ, RZ, RZ ;  /* 0x000000ffff0d7224 */ /* 0x001fce00078e00ff */
[----:B------:R-:W-:-:S07]  /*1610*/  LEPC R20, `(.L_x_17) ;  /* 0x000000001014794e */ /* 0x000fce0000000000 */
[----:B-1---5:R-:W-:Y:S05]  /*1620*/  CALL.ABS.NOINC R14 ;  /* 0x000000000e007343 */ /* 0x022fea0003c00000 */
.L_x_17:
[----:B------:R-:W-:-:S13]  /*1630*/  ISETP.NE.AND P0, PT, R103, 0x3, PT ;  /* 0x000000036700780c */ /* 0x000fda0003f05270 */
[----:B------:R-:W-:Y:S05]  /*1640*/  @!P0 BRA `(.L_x_18) ;  /* 0x0000000000048947 */ /* 0x000fea0003800000 */
[----:B------:R-:W-:Y:S01]  /*1650*/  BPT.TRAP 0x1 ;  /* 0x000000040000795c */ /* 0x000fe20000300000 */
.L_x_18:
[----:B------:R-:W0:Y:S01]  /*1660*/  S2UR UR5, SR_CgaCtaId ;  /* 0x00000000000579c3 */ /* 0x000e220000008800 */
[----:B------:R-:W-:Y:S01]  /*1670*/  UMOV UR4, 0x400 ;  /* 0x0000040000047882 */ /* 0x000fe20000000000 */
[----:B------:R-:W-:Y:S02]  /*1680*/  IMAD.U32 R0, RZ, RZ, UR40 ;  /* 0x00000028ff007e24 */ /* 0x000fe4000f8e00ff */
[----:B------:R-:W-:-:S03]  /*1690*/  IMAD.U32 R3, RZ, RZ, UR41 ;  /* 0x00000029ff037e24 */ /* 0x000fc6000f8e00ff */
[----:B------:R-:W-:Y:S01]  /*16a0*/  SHF.L.U32 R0, R0, 0x1f, RZ ;  /* 0x0000001f00007819 */ /* 0x000fe200000006ff */
[----:B0-----:R-:W-:-:S06]  /*16b0*/  ULEA UR4, UR5, UR4, 0x18 ;  /* 0x0000000405047291 */ /* 0x001fcc000f8ec03f */
[----:B------:R-:W-:-:S04]  /*16c0*/  IMAD.U32 R6, RZ, RZ, UR4 ;  /* 0x00000004ff067e24 */ /* 0x000fc8000f8e00ff */
[----:B------:R-:W-:-:S04]  /*16d0*/  IMAD R3, R3, 0x8, R6 ;  /* 0x0000000803037824 */ /* 0x000fc800078e0206 */
[----:B------:R0:W1:Y:S01]  /*16e0*/  SYNCS.PHASECHK.TRANS64.TRYWAIT P1, [R3+URZ], R0 ;  /* 0x00000000030075a7 */ /* 0x000062000802017f */
[----:B------:R-:W-:Y:S05]  /*16f0*/  @!P0 BRA `(.L_x_19) ;  /* 0x0000000000048947 */ /* 0x000fea0003800000 */
[----:B------:R-:W-:Y:S01]  /*1700*/  BPT.TRAP 0x1 ;  /* 0x000000040000795c */ /* 0x000fe20000300000 */
.L_x_19:
[----:B------:R-:W-:-:S05]  /*1710*/  IMAD.U32 R4, RZ, RZ, UR44 ;  /* 0x0000002cff047e24 */ /* 0x000fca000f8e00ff */
[----:B------:R-:W-:Y:S01]  /*1720*/  ISETP.GE.AND P2, PT, R4, 0x1, PT ;  /* 0x000000010400780c */ /* 0x000fe20003f46270 */
[----:B-1----:R-:W-:-:S12]  /*1730*/  @P1 BRA `(.L_x_20) ;  /* 0x0000000000081947 */ /* 0x002fd80003800000 */
[----:B------:R-:W1:Y:S02]  /*1740*/  SYNCS.PHASECHK.TRANS64.TRYWAIT P1, [R3+URZ], R0 ;  /* 0x00000000030075a7 */ /* 0x000e64000802017f */
[----:B-1----:R-:W-:Y:S05]  /*1750*/  @!P1 BRA `(.L_x_21) ;  /* 0x0000006400849947 */ /* 0x002fea0003800000 */
.L_x_20:
[----:B------:R-:W-:Y:S05]  /*1760*/  WARPSYNC.ALL ;  /* 0x0000000000007948 */ /* 0x000fea0003800000 */
[----:B------:R-:W-:Y:S01]  /*1770*/  R2UR UR4, R6 ;  /* 0x00000000060472ca */ /* 0x000fe200000e0000 */
[----:B------:R-:W-:Y:S01]  /*1780*/  ULEA UR5, UR41, UR45, 0xa ;  /* 0x0000002d29057291 */ /* 0x000fe2000f8e503f */
[----:B------:R-:W-:Y:S01]  /*1790*/  WARPGROUP.ARRIVE ;  /* 0x00000000000079c5 */ /* 0x000fe20000000000 */
[----:B------:R-:W-:Y:S01]  /*17a0*/  UMOV UR9, 0x40000040 ;  /* 0x4000004000097882 */ /* 0x000fe20000000000 */
[----:B------:R-:W-:-:S04]  /*17b0*/  UMOV UR11, 0x40000040 ;  /* 0x40000040000b7882 */ /* 0x000fc80000000000 */
[----:B------:R-:W-:-:S05]  /*17c0*/  UMOV UR8, UR5 ;  /* 0x0000000500087c82 */ /* 0x000fca0008000000 */
[----:B------:R-:W-:-:S04]  /*17d0*/  UIADD3 UR4, UR4, 0x14100, URZ ;  /* 0x0001410004047890 */ /* 0x000fc8000fffe03f */
[----:B------:R-:W-:-:S04]  /*17e0*/  USHF.R.U32.HI UR4, URZ, 0x4, UR4 ;  /* 0x000000043f047899 */ /* 0x000fc80008011604 */
[----:B------:R-:W-:-:S04]  /*17f0*/  ULOP3.LUT UR4, UR4, 0x3fff, URZ, 0xc0, !UPT ;  /* 0x00003fff04047892 */ /* 0x000fc8000f8ec03f */
[----:B------:R-:W-:-:S04]  /*1800*/  ULOP3.LUT UR4, UR4, 0x10000, URZ, 0xfc, !UPT ;  /* 0x0001000004047892 */ /* 0x000fc8000f8efc3f */
[----:B------:R-:W-:-:S07]  /*1810*/  ULEA UR6, UR41, UR4, 0xa ;  /* 0x0000000429067291 */ /* 0x000fce000f8e503f */
[----:B------:R-:W-:Y:S02]  /*1820*/  UMOV UR10, UR6 ;  /* 0x00000006000a7c82 */ /* 0x000fe40008000000 */
[----:B------:R-:W-:Y:S01]  /*1830*/  HGMMA.64x128x16.F32 R24, gdesc[UR8], RZ, !UPT, gsb0 ;  /* 0x01e00000081879f0 */ /* 0x000fe2000c0008ff */
[----:B------:R-:W-:Y:S02]  /*1840*/  UIADD3 UR8, UR5, 0x2, URZ ;  /* 0x0000000205087890 */ /* 0x000fe4000fffe03f */
[----:B------:R-:W-:Y:S01]  /*1850*/  UIADD3 UR10, UR6, 0x2, URZ ;  /* 0x00000002060a7890 */ /* 0x000fe2000fffe03f */
[----:B------:R-:W-:Y:S01]  /*1860*/  UMOV UR9, 0x40000040 ;  /* 0x4000004000097882 */ /* 0x000fe20000000000 */
[----:B------:R-:W-:Y:S01]  /*1870*/  UMOV UR11, 0x40000040 ;  /* 0x40000040000b7882 */ /* 0x000fe20000000000 */
[----:B------:R-:W-:Y:S02]  /*1880*/  WARPGROUP.DEPBAR.LE gsb0, 0x0 ;  /* 0x00008000000079c5 */ /* 0x000fe40000010000 */
[----:B------:R-:W-:-:S06]  /*1890*/  WARPGROUP.ARRIVE ;  /* 0x00000000000079c5 */ /* 0x000fcc0000000000 */
[----:B------:R-:W-:Y:S01]  /*18a0*/  HGMMA.64x128x16.F32 R24, gdesc[UR8], R24, gsb0 ;  /* 0x01e00000081879f0 */ /* 0x000fe20008000818 */
        /* <DEDUP_REMOVED lines=13> */
[----:B------:R-:W-:Y:S03]  /*1980*/  HGMMA.64x128x16.F32 R24, gdesc[UR8], R24, gsb0 ;  /* 0x01e00000081879f0 */ /* 0x000fe60008000818 */
[----:B------:R-:W-:Y:S02]  /*1990*/  WARPGROUP.DEPBAR.LE gsb0, 0x0 ;  /* 0x00008000000079c5 */ /* 0x000fe40000010000 */
[----:B------:R-:W-:Y:S05]  /*19a0*/  @!P2 BRA `(.L_x_22) ;  /* 0x000000040028a947 */ /* 0x000fea0003800000 */
[----:B------:R-:W-:Y:S01]  /*19b0*/  UIADD3 UR5, UR41, 0x1, URZ ;  /* 0x0000000129057890 */ /* 0x000fe2000fffe03f */
[----:B01----:R-:W-:Y:S02]  /*19c0*/  IMAD.U32 R0, RZ, RZ, UR44 ;  /* 0x0000002cff007e24 */ /* 0x003fe4000f8e00ff */
[----:B------:R-:W-:Y:S01]  /*19d0*/  IMAD.U32 R3, RZ, RZ, UR41 ;  /* 0x00000029ff037e24 */ /* 0x000fe2000f8e00ff */
[----:B------:R-:W-:-:S04]  /*19e0*/  UISETP.NE.AND UP0, UPT, UR5, 0x5, UPT ;  /* 0x000000050500788c */ /* 0x000fc8000bf05270 */
[----:B------:R-:W-:Y:S02]  /*19f0*/  USEL UR6, URZ, 0x1, UP0 ;  /* 0x000000013f067887 */ /* 0x000fe40008000000 */
[----:B------:R-:W-:Y:S02]  /*1a00*/  USEL UR5, UR5, URZ, UP0 ;  /* 0x0000003f05057287 */ /* 0x000fe40008000000 */
[----:B------:R-:W-:-:S06]  /*1a10*/  ULOP3.LUT UR6, UR40, UR6, URZ, 0x3c, !UPT ;  /* 0x0000000628067292 */ /* 0x000fcc000f8e3c3f */
[----:B------:R-:W-:-:S07]  /*1a20*/  IMAD.U32 R7, RZ, RZ, UR6 ;  /* 0x00000006ff077e24 */ /* 0x000fce000f8e00ff */
.L_x_29:
[----:B------:R-:W-:Y:S05]  /*1a30*/  @!P0 BRA `(.L_x_23) ;  /* 0x0000000000048947 */ /* 0x000fea0003800000 */
[----:B------:R-:W-:Y:S01]  /*1a40*/  BPT.TRAP 0x1 ;  /* 0x000000040000795c */ /* 0x000fe20000300000 */
.L_x_23:
[----:B------:R-:W0:Y:S01]  /*1a50*/  S2UR UR7, SR_CgaCtaId ;  /* 0x00000000000779c3 */ /* 0x000e220000008800 */
[----:B------:R-:W-:Y:S01]  /*1a60*/  UMOV UR6, 0x400 ;  /* 0x0000040000067882 */ /* 0x000fe20000000000 */
[----:B------:R-:W-:Y:S01]  /*1a70*/  IMAD.U32 R5, RZ, RZ, UR5 ;  /* 0x00000005ff057e24 */ /* 0x000fe2000f8e00ff */
[----:B------:R-:W-:Y:S01]  /*1a80*/  SHF.L.U32 R4, R7, 0x1f, RZ ;  /* 0x0000001f07047819 */ /* 0x000fe200000006ff */
[----:B0-----:R-:W-:-:S06]  /*1a90*/  ULEA UR6, UR7, UR6, 0x18 ;  /* 0x0000000607067291 */ /* 0x001fcc000f8ec03f */
[----:B------:R-:W-:-:S04]  /*1aa0*/  IMAD.U32 R6, RZ, RZ, UR6 ;  /* 0x00000006ff067e24 */ /* 0x000fc8000f8e00ff */
[----:B------:R-:W-:-:S04]  /*1ab0*/  IMAD R5, R5, 0x8, R6 ;  /* 0x0000000805057824 */ /* 0x000fc800078e0206 */
[----:B------:R0:W1:Y:S01]  /*1ac0*/  SYNCS.PHASECHK.TRANS64.TRYWAIT P1, [R5+URZ], R4 ;  /* 0x00000004050075a7 */ /* 0x000062000802017f */
[----:B------:R-:W-:Y:S05]  /*1ad0*/  @!P0 BRA `(.L_x_24) ;  /* 0x0000000000048947 */ /* 0x000fea0003800000 */
[----:B------:R-:W-:Y:S01]  /*1ae0*/  BPT.TRAP 0x1 ;  /* 0x000000040000795c */ /* 0x000fe20000300000 */
.L_x_24:
[----:B-1----:R-:W-:Y:S05]  /*1af0*/  @P1 BRA `(.L_x_25) ;  /* 0x0000000000081947 */ /* 0x002fea0003800000 */
[----:B------:R-:W1:Y:S02]  /*1b00*/  SYNCS.PHASECHK.TRANS64.TRYWAIT P1, [R5+URZ], R4 ;  /* 0x00000004050075a7 */ /* 0x000e64000802017f */
[----:B-1----:R-:W-:Y:S05]  /*1b10*/  @!P1 BRA `(.L_x_26) ;  /* 0x0000006000a89947 */ /* 0x002fea0003800000 */
.L_x_25:
[----:B------:R-:W-:Y:S01]  /*1b20*/  ULEA UR6, UR5, UR45, 0xa ;  /* 0x0000002d05067291 */ /* 0x000fe2000f8e503f */
[----:B------:R-:W-:Y:S01]  /*1b30*/  WARPGROUP.ARRIVE ;  /* 0x00000000000079c5 */ /* 0x000fe20000000000 */
[----:B------:R-:W-:Y:S01]  /*1b40*/  ULEA UR7, UR5, UR4, 0xa ;  /* 0x0000000405077291 */ /* 0x000fe2000f8e503f */
[----:B------:R-:W-:Y:S01]  /*1b50*/  UMOV UR9, 0x40000040 ;  /* 0x4000004000097882 */ /* 0x000fe20000000000 */
[----:B------:R-:W-:-:S03]  /*1b60*/  UMOV UR11, 0x40000040 ;  /* 0x40000040000b7882 */ /* 0x000fc60000000000 */
[----:B------:R-:W-:Y:S02]  /*1b70*/  UMOV UR8, UR6 ;  /* 0x0000000600087c82 */ /* 0x000fe40008000000 */
[----:B------:R-:W-:Y:S02]  /*1b80*/  UMOV UR10, UR7 ;  /* 0x00000007000a7c82 */ /* 0x000fe40008000000 */
[----:B------:R-:W-:Y:S01]  /*1b90*/  HGMMA.64x128x16.F32 R24, gdesc[UR8], R24, gsb0 ;  /* 0x01e00000081879f0 */ /* 0x000fe20008000818 */
[----:B------:R-:W-:Y:S02]  /*1ba0*/  UIADD3 UR8, UR6, 0x2, URZ ;  /* 0x0000000206087890 */ /* 0x000fe4000fffe03f */
[----:B------:R-:W-:Y:S01]  /*1bb0*/  UIADD3 UR10, UR7, 0x2, URZ ;  /* 0x00000002070a7890 */ /* 0x000fe2000fffe03f */
[----:B------:R-:W-:Y:S01]  /*1bc0*/  UMOV UR9, 0x40000040 ;  /* 0x4000004000097882 */ /* 0x000fe20000000000 */
[----:B------:R-:W-:Y:S01]  /*1bd0*/  UMOV UR11, 0x40000040 ;  /* 0x40000040000b7882 */ /* 0x000fe20000000000 */
[----:B------:R-:W-:-:S02]  /*1be0*/  WARPGROUP.DEPBAR.LE gsb0, 0x0 ;  /* 0x00008000000079c5 */ /* 0x000fc40000010000 */
        /* <DEDUP_REMOVED lines=18> */
[----:B------:R-:W-:Y:S01]  /*1d10*/  BPT.TRAP 0x1 ;  /* 0x000000040000795c */ /* 0x000fe20000300000 */
.L_x_27:
[----:B------:R-:W-:-:S13]  /*1d20*/  ISETP.NE.AND P1, PT, R102, RZ, PT ;  /* 0x000000ff6600720c */ /* 0x000fda0003f25270 */
[----:B01----:R-:W-:-:S04]  /*1d30*/  @P1 IMAD R4, R3, 0x8, R6 ;  /* 0x0000000803041824 */ /* 0x003fc800078e0206 */
[----:B------:R-:W-:-:S05]  /*1d40*/  @P1 VIADD R4, R4, 0x28 ;  /* 0x0000002804041836 */ /* 0x000fca0000000000 */
[----:B------:R-:W-:-:S04]  /*1d50*/  @P1 PRMT R4, R19, 0x654, R4 ;  /* 0x0000065413041816 */ /* 0x000fc80000000004 */
[----:B------:R0:W-:Y:S01]  /*1d60*/  @P1 SYNCS.ARRIVE.TRANS64.RED.A1T0 RZ, [R4+URZ], RZ ;  /* 0x000000ff04ff19a7 */ /* 0x0001e2000810043f */
[----:B------:R-:W-:-:S13]  /*1d70*/  ISETP.GT.U32.AND P1, PT, R18, 0x1, PT ;  /* 0x000000011200780c */ /* 0x000fda0003f24070 */
[----:B0-----:R-:W-:Y:S05]  /*1d80*/  @P1 BRA `(.L_x_28) ;  /* 0x0000000000041947 */ /* 0x001fea0003800000 */
[----:B------:R-:W-:Y:S01]  /*1d90*/  BPT.TRAP 0x1 ;  /* 0x000000040000795c */ /* 0x000fe20000300000 */
.L_x_28:
[----:B------:R-:W-:Y:S01]  /*1da0*/  UIADD3 UR5, UR5, 0x1, URZ ;  /* 0x0000000105057890 */ /* 0x000fe2000fffe03f */
[C---:B------:R-:W-:Y:S01]  /*1db0*/  ISETP.GT.AND P2, PT, R0.reuse, 0x1, PT ;  /* 0x000000010000780c */ /* 0x040fe20003f44270 */
[----:B------:R-:W-:Y:S02]  /*1dc0*/  VIADD R3, R3, 0x1 ;  /* 0x0000000103037836 */ /* 0x000fe40000000000 */
[----:B------:R-:W-:Y:S01]  /*1dd0*/  UISETP.NE.AND UP0, UPT, UR5, 0x5, UPT ;  /* 0x000000050500788c */ /* 0x000fe2000bf05270 */
[----:B------:R-:W-:Y:S02]  /*1de0*/  VIADD R0, R0, 0xffffffff ;  /* 0xffffffff00007836 */ /* 0x000fe40000000000 */
[C---:B------:R-:W-:Y:S01]  /*1df0*/  ISETP.NE.AND P1, PT, R3.reuse, 0x5, PT ;  /* 0x000000050300780c */ /* 0x040fe20003f25270 */
[----:B------:R-:W-:Y:S02]  /*1e00*/  USEL UR6, URZ, 0x1, UP0 ;  /* 0x000000013f067887 */ /* 0x000fe40008000000 */
[----:B------:R-:W-:Y:S01]  /*1e10*/  USEL UR5, UR5, URZ, UP0 ;  /* 0x0000003f05057287 */ /* 0x000fe20008000000 */
[----:B------:R-:W-:-:S03]  /*1e20*/  SEL R3, R3, RZ, P1 ;  /* 0x000000ff03037207 */ /* 0x000fc60000800000 */
[----:B------:R-:W-:Y:S01]  /*1e30*/  LOP3.LUT R7, R7, UR6, RZ, 0x3c, !PT ;  /* 0x0000000607077c12 */ /* 0x000fe2000f8e3cff */
[----:B------:R-:W-:Y:S07]  /*1e40*/  @P2 BRA `(.L_x_29) ;  /* 0xfffffff800f82947 */ /* 0x000fee000383ffff */
.L_x_22:
[----:B01----:R-:W0:Y:S02]  /*1e50*/  LDC R0, c[0x0][0x28c] ;  /* 0x0000a300ff007b82 */ /* 0x003e240000000800 */
[----:B0-----:R-:W-:-:S13]  /*1e60*/  ISETP.GE.AND P1, PT, R0, 0x1, PT ;  /* 0x000000010000780c */ /* 0x001fda0003f26270 */
[----:B------:R-:W-:Y:S05]  /*1e70*/  @!P1 BRA `(.L_x_30) ;  /* 0x0000000000449947 */ /* 0x000fea0003800000 */
[----:B------:R-:W-:Y:S05]  /*1e80*/  @!P0 BRA `(.L_x_31) ;  /* 0x0000000000048947 */ /* 0x000fea0003800000 */
[----:B------:R-:W-:Y:S01]  /*1e90*/  BPT.TRAP 0x1 ;  /* 0x000000040000795c */ /* 0x000fe20000300000 */
.L_x_31:
[----:B------:R-:W-:-:S13]  /*1ea0*/  ISETP.NE.AND P0, PT, R102, RZ, PT ;  /* 0x000000ff6600720c */ /* 0x000fda0003f05270 */
[----:B------:R-:W-:-:S05]  /*1eb0*/  VOTEU.ANY UP0, P0 ;  /* 0x00000000003f7886 */ /* 0x000fca0000000100 */
[----:B------:R-:W-:-:S06]  /*1ec0*/  @UP0 UIADD3 UR4, UR44, UR41, URZ ;  /* 0x000000292c040290 */ /* 0x000fcc000fffe03f */
[----:B------:R-:W-:Y:S02]  /*1ed0*/  IMAD.U32 R4, RZ, RZ, UR4 ;  /* 0x00000004ff047e24 */ /* 0x000fe4000f8e00ff */
[----:B------:R-:W-:Y:S02]  /*1ee0*/  IMAD.U32 R3, RZ, RZ, UR4 ;  /* 0x00000004ff037e24 */ /* 0x000fe4000f8e00ff */
[----:B------:R-:W-:-:S05]  /*1ef0*/  @P0 IMAD.WIDE.U32 R4, R4, -0x33333333, RZ ;  /* 0xcccccccd04040825 */ /* 0x000fca00078e00ff */
[----:B------:R-:W-:-:S05]  /*1f00*/  @P0 SHF.R.U32.HI R0, RZ, 0x2, R5 ;  /* 0x00000002ff000819 */ /* 0x000fca0000011605 */
[----:B------:R-:W-:-:S04]  /*1f10*/  @P0 IMAD R0, R0, -0x5, R3 ;  /* 0xfffffffb00000824 */ /* 0x000fc800078e0203 */
[----:B------:R-:W-:-:S04]  /*1f20*/  @P0 IMAD R0, R0, 0x8, R6 ;  /* 0x0000000800000824 */ /* 0x000fc800078e0206 */
[----:B------:R-:W-:-:S05]  /*1f30*/  @P0 VIADD R0, R0, 0x28 ;  /* 0x0000002800000836 */ /* 0x000fca0000000000 */
[----:B------:R-:W-:-:S04]  /*1f40*/  @P0 PRMT R0, R19, 0x654, R0 ;  /* 0x0000065413000816 */ /* 0x000fc80000000000 */
[----:B------:R0:W-:Y:S01]  /*1f50*/  @P0 SYNCS.ARRIVE.TRANS64.RED.A1T0 RZ, [R0+URZ], RZ ;  /* 0x000000ff00ff09a7 */ /* 0x0001e2000810043f */
[----:B------:R-:W-:-:S13]  /*1f60*/  ISETP.GT.U32.AND P0, PT, R18, 0x1, PT ;  /* 0x000000011200780c */ /* 0x000fda0003f04070 */
[----:B0-----:R-:W-:Y:S05]  /*1f70*/  @P0 BRA `(.L_x_30) ;  /* 0x0000000000040947 */ /* 0x001fea0003800000 */
[----:B------:R-:W-:Y:S01]  /*1f80*/  BPT.TRAP 0x1 ;  /* 0x000000040000795c */ /* 0x000fe20000300000 */
.L_x_30:
[----:B------:R-:W-:Y:S01]  /*1f90*/  IMAD.SHL.U32 R3, R100, 0x80, RZ ;  /* 0x0000008064037824 */ /* 0x000fe200078e00ff */
[----:B------:R-:W-:Y:S01]  /*1fa0*/  UIADD3 UR41, UR43, UR41, URZ ;  /* 0x000000292b297290 */ /* 0x000fe2000fffe03f */
[----:B------:R-:W-:Y:S01]  /*1fb0*/  SHF.R.S32.HI R13, RZ, 0x1f, R99 ;  /* 0x0000001fff0d7819 */ /* 0x000fe20000011463 */
[----:B------:R-:W-:Y:S01]  /*1fc0*/  UISETP.GE.U32.AND UP1, UPT, UR43, 0x5, UPT ;  /* 0x000000052b00788c */ /* 0x000fe2000bf26070 */
[----:B------:R-:W-:Y:S01]  /*1fd0*/  IMAD.SHL.U32 R7, R101, 0x80, RZ ;  /* 0x0000008065077824 */ /* 0x000fe200078e00ff */
[----:B------:R-:W-:Y:S01]  /*1fe0*/  ULDC UR7, c[0x0][0x288] ;  /* 0x0000a20000077ab9 */ /* 0x000fe20000000800 */
[C---:B------:R-:W-:Y:S01]  /*1ff0*/  LOP3.LUT R8, R3.reuse, 0x6, R94, 0xf8, !PT ;  /* 0x0000000603087812 */ /* 0x040fe200078ef85e */
[----:B------:R-:W-:Y:S01]  /*2000*/  UISETP.GT.U32.AND UP0, UPT, UR41, 0x4, UPT ;  /* 0x000000042900788c */ /* 0x000fe2000bf04070 */
[----:B------:R-:W-:Y:S01]  /*2010*/  ISETP.GE.AND P0, PT, R3, UR7, PT ;  /* 0x0000000703007c0c */ /* 0x000fe2000bf06270 */
[----:B------:R-:W-:Y:S01]  /*2020*/  ULDC.64 UR4, c[0x0][0x5d0] ;  /* 0x0001740000047ab9 */ /* 0x000fe20000000a00 */
[--C-:B------:R-:W-:Y:S01]  /*2030*/  SHF.R.S32.HI R9, RZ, 0x1f, R8.reuse ;  /* 0x0000001fff097819 */ /* 0x100fe20000011408 */
[----:B------:R-:W-:Y:S01]  /*2040*/  ULDC UR10, c[0x0][0x284] ;  /* 0x0000a100000a7ab9 */ /* 0x000fe20000000800 */
[----:B------:R-:W-:Y:S01]  /*2050*/  IMAD R0, R13, UR4, RZ ;  /* 0x000000040d007c24 */ /* 0x000fe2000f8e02ff */
[----:B------:R-:W-:Y:S01]  /*2060*/  UISETP.LT.U32.AND UP0, UPT, UR43, 0x5, UP0 ;  /* 0x000000052b00788c */ /* 0x000fe20008701070 */
[----:B------:R-:W-:Y:S01]  /*2070*/  ISETP.GE.OR P0, PT, R7, UR10, P0 ;  /* 0x0000000a07007c0c */ /* 0x000fe20008706670 */
[----:B------:R-:W-:Y:S01]  /*2080*/  IMAD.WIDE.U32 R4, R99, UR4, R8 ;  /* 0x0000000463047c25 */ /* 0x000fe2000f8e0008 */
[----:B------:R-:W-:Y:S01]  /*2090*/  ULDC.64 UR8, c[0x0][0x5c8] ;  /* 0x0001720000087ab9 */ /* 0x000fe20000000a00 */
[----:B------:R-:W-:-:S02]  /*20a0*/  USEL UR6, URZ, 0x1, !UP0 ;  /* 0x000000013f067887 */ /* 0x000fc4000c000000 */
[----:B------:R-:W-:Y:S01]  /*20b0*/  IMAD R11, R99, UR5, R0 ;  /* 0x00000005630b7c24 */ /* 0x000fe2000f8e0200 */
[----:B------:R-:W-:Y:S01]  /*20c0*/  @UP1 UIMAD.WIDE.U32 UR4, UR41, -0x33333333, URZ ;  /* 0xcccccccd290418a5 */ /* 0x000fe2000f8e003f */
[----:B------:R-:W-:Y:S01]  /*20d0*/  IMAD.WIDE R100, R101, 0x80, R22 ;  /* 0x0000008065647825 */ /* 0x000fe200078e0216 */
[----:B------:R-:W-:Y:S02]  /*20e0*/  ULOP3.LUT UR40, UR40, UR6, URZ, 0x3c, !UPT ;  /* 0x0000000628287292 */ /* 0x000fe4000f8e3c3f */
[----:B------:R-:W-:Y:S01]  /*20f0*/  @UP1 USHF.R.U32.HI UR4, URZ, 0x2, UR5 ;  /* 0x000000023f041899 */ /* 0x000fe20008011605 */
[----:B------:R-:W-:Y:S02]  /*2100*/  IMAD.IADD R5, R5, 0x1, R11 ;  /* 0x0000000105057824 */ /* 0x000fe400078e020b */
[----:B------:R-:W-:Y:S01]  /*2110*/  IMAD R11, R101, UR8, RZ ;  /* 0x00000008650b7c24 */ /* 0x000fe2000f8e02ff */
[----:B------:R-:W-:Y:S01]  /*2120*/  @UP1 ULOP3.LUT UR40, UR40, 0x1, UR4, 0x78, !UPT ;  /* 0x0000000128281892 */ /* 0x000fe2000f8e7804 */
[----:B------:R-:W-:-:S04]  /*2130*/  IMAD.WIDE.U32 R104, R100, UR8, R4 ;  /* 0x0000000864687c25 */ /* 0x000fc8000f8e0004 */
[----:B------:R-:W-:Y:S02]  /*2140*/  IMAD R11, R100, UR9, R11 ;  /* 0x00000009640b7c24 */ /* 0x000fe4000f8e020b */
[----:B------:R-:W-:Y:S01]  /*2150*/  IMAD.MOV.U32 R0, RZ, RZ, -0x1 ;  /* 0xffffffffff007424 */ /* 0x000fe200078e00ff */
[----:B------:R-:W-:Y:S06]  /*2160*/  @P0 BRA `(.L_x_32) ;  /* 0x0000004000040947 */ /* 0x000fec0003800000 */
[----:B-----5:R-:W-:Y:S01]  /*2170*/  FSETP.NEU.AND P1, PT, R89, RZ, PT ;  /* 0x000000ff5900720b */ /* 0x020fe20003f2d000 */
[----:B------:R-:W-:Y:S01]  /*2180*/  IMAD.IADD R4, R93, 0x1, -R3 ;  /* 0x000000015d047824 */ /* 0x000fe200078e0a03 */
[----:B------:R-:W-:Y:S01]  /*2190*/  BSSY B0, `(.L_x_32) ;  /* 0x00003fe000007945 */ /* 0x000fe20003800000 */
[----:B------:R-:W-:Y:S02]  /*21a0*/  IMAD.IADD R3, R98, 0x1, -R7 ;  /* 0x0000000162037824 */ /* 0x000fe400078e0a07 */
[----:B------:R-:W-:Y:S01]  /*21b0*/  IMAD.IADD R115, R105, 0x1, R11 ;  /* 0x0000000169737824 */ /* 0x000fe200078e020b */
[----:B------:R-:W-:-:S04]  /*21c0*/  ISETP.GT.AND P0, PT, R4, RZ, PT ;  /* 0x000000ff0400720c */ /* 0x000fc80003f04270 */
[----:B------:R-:W-:-:S03]  /*21d0*/  ISETP.GT.AND P3, PT, R3, RZ, P0 ;  /* 0x000000ff0300720c */ /* 0x000fc60000764270 */
[----:B------:R-:W-:Y:S10]  /*21e0*/  @!P1 BRA `(.L_x_33) ;  /* 0x0000002c00289947 */ /* 0x000ff40003800000 */
[----:B------:R-:W0:Y:S01]  /*21f0*/  LDC.64 R108, c[0x0][0x5b8] ;  /* 0x00016e00ff6c7b82 */ /* 0x000e220000000a00 */
[----:B------:R-:W-:-:S07]  /*2200*/  ULDC.64 UR4, c[0x0][0x5c0] ;  /* 0x0001700000047ab9 */ /* 0x000fce0000000a00 */
[----:B------:R-:W1:Y:S08]  /*2210*/  LDC.64 R110, c[0x0][0x5b0] ;  /* 0x00016c00ff6e7b82 */ /* 0x000e700000000a00 */
[----:B------:R-:W2:Y:S01]  /*2220*/  LDC.64 R112, c[0x0][0x5a8] ;  /* 0x00016a00ff707b82 */ /* 0x000ea20000000a00 */
[-C--:B0-----:R-:W-:Y:S02]  /*2230*/  IMAD R6, R13, R108.reuse, RZ ;  /* 0x0000006c0d067224 */ /* 0x081fe400078e02ff */
[----:B------:R-:W-:-:S04]  /*2240*/  IMAD.WIDE.U32 R106, R99, R108, R8 ;  /* 0x0000006c636a7225 */ /* 0x000fc800078e0008 */
[----:B------:R-:W-:Y:S02]  /*2250*/  IMAD R105, R99, R109, R6 ;  /* 0x0000006d63697224 */ /* 0x000fe400078e0206 */
[-C--:B-1----:R-:W-:Y:S02]  /*2260*/  IMAD R5, R101, R110.reuse, RZ ;  /* 0x0000006e65057224 */ /* 0x082fe400078e02ff */
[----:B------:R-:W-:Y:S02]  /*2270*/  IMAD.IADD R13, R107, 0x1, R105 ;  /* 0x000000016b0d7824 */ /* 0x000fe400078e0269 */
[----:B------:R-:W-:Y:S02]  /*2280*/  IMAD.MOV.U32 R12, RZ, RZ, R106 ;  /* 0x000000ffff0c7224 */ /* 0x000fe400078e006a */
[C---:B------:R-:W-:Y:S02]  /*2290*/  IMAD R109, R100.reuse, R111, R5 ;  /* 0x0000006f646d7224 */ /* 0x040fe400078e0205 */
[----:B------:R-:W-:-:S04]  /*22a0*/  IMAD.WIDE.U32 R6, R100, R110, R12 ;  /* 0x0000006e64067225 */ /* 0x000fc800078e000c */
[----:B------:R-:W-:Y:S01]  /*22b0*/  IMAD.IADD R5, R7, 0x1, R109 ;  /* 0x0000000107057824 */ /* 0x000fe200078e026d */
[----:B--2---:R-:W-:-:S04]  /*22c0*/  LEA R14, P1, R6, R112, 0x1 ;  /* 0x00000070060e7211 */ /* 0x004fc800078208ff */
[----:B------:R-:W-:-:S05]  /*22d0*/  LEA.HI.X R15, R6, R113, R5, 0x1, P1 ;  /* 0x00000071060f7211 */ /* 0x000fca00008f0c05 */
[----:B------:R0:W2:Y:S01]  /*22e0*/  @P3 LDG.E.LTC128B.U16 R5, desc[UR38][R14.64] ;  /* 0x000000260e053981 */ /* 0x0000a2000c1e1520 */
[----:B------:R-:W-:Y:S01]  /*22f0*/  IMAD.WIDE.U32 R6, R100, R110, R8 ;  /* 0x0000006e64067225 */ /* 0x000fe200078e0008 */
[----:B------:R-:W-:Y:S03]  /*2300*/  BSSY B1, `(.L_x_34) ;  /* 0x0000013000017945 */ /* 0x000fe60003800000 */
[----:B------:R-:W-:Y:S02]  /*2310*/  IMAD.IADD R7, R109, 0x1, R7 ;  /* 0x000000016d077824 */ /* 0x000fe400078e0207 */
[----:B------:R-:W-:Y:S01]  /*2320*/  IMAD.WIDE.U32 R20, R99, R108, R6 ;  /* 0x0000006c63147225 */ /* 0x000fe200078e0006 */
[----:B0-----:R-:W-:-:S03]  /*2330*/  SHF.L.U64.HI R15, R110, 0x3, R111 ;  /* 0x000000036e0f7819 */ /* 0x001fc6000001026f */
[----:B------:R-:W-:Y:S01]  /*2340*/  IMAD.IADD R7, R105, 0x1, R21 ;  /* 0x0000000169077824 */ /* 0x000fe200078e0215 */
[----:B------:R-:W-:Y:S01]  /*2350*/  LEA R6, P4, R20, R112, 0x1 ;  /* 0x0000007014067211 */ /* 0x000fe200078808ff */
[----:B------:R-:W-:-:S03]  /*2360*/  IMAD.SHL.U32 R14, R110, 0x8, RZ ;  /* 0x000000086e0e7824 */ /* 0x000fc600078e00ff */
[----:B------:R-:W-:Y:S01]  /*2370*/  LEA.HI.X R7, R20, R113, R7, 0x1, P4 ;  /* 0x0000007114077211 */ /* 0x000fe200020f0c07 */
[----:B--2---:R-:W-:-:S05]  /*2380*/  HADD2.F32 R10, -RZ, R5.H0_H0 ;  /* 0x20000005ff0a7230 */ /* 0x004fca0000004100 */
[----:B------:R-:W-:Y:S01]  /*2390*/  FMUL R11, R10, R89 ;  /* 0x000000590a0b7220 */ /* 0x000fe20000400000 */
[----:B------:R-:W-:-:S03]  /*23a0*/  LEA R10, P1, R104, UR4, 0x1 ;  /* 0x00000004680a7c11 */ /* 0x000fc6000f8208ff */
[----:B------:R-:W-:Y:S01]  /*23b0*/  FFMA R24, R24, R88, R11 ;  /* 0x0000005818187223 */ /* 0x000fe2000000000b */
[----:B------:R-:W-:Y:S02]  /*23c0*/  LEA.HI.X R11, R104, UR5, R115, 0x1, P1 ;  /* 0x00000005680b7c11 */ /* 0x000fe400088f0c73 */
[----:B------:R-:W-:Y:S02]  /*23d0*/  ISETP.GT.AND P1, PT, R4, 0x1, PT ;  /* 0x000000010400780c */ /* 0x000fe40003f24270 */
[----:B------:R-:W-:Y:S02]  /*23e0*/  F2FP.F16.F32.PACK_AB R24, RZ, R24 ;  /* 0x00000018ff18723e */ /* 0x000fe400000000ff */
[----:B------:R-:W-:-:S03]  /*23f0*/  ISETP.GT.AND P2, PT, R3, RZ, P1 ;  /* 0x000000ff0300720c */ /* 0x000fc60000f44270 */
[----:B------:R0:W-:Y:S10]  /*2400*/  @P3 STG.E.U16 desc[UR38][R10.64], R24 ;  /* 0x000000180a003986 */ /* 0x0001f4000c101526 */
[----:B------:R-:W-:Y:S05]  /*2410*/  @!P2 BRA `(.L_x_35) ;  /* 0x000000000004a947 */ /* 0x000fea0003800000 */
[----:B------:R1:W5:Y:S02]  /*2420*/  LDG.E.LTC128B.U16 R5, desc[UR38][R6.64+0x2] ;  /* 0x0000022606057981 */ /* 0x000364000c1e1520 */
.L_x_35:
[----:B------:R-:W-:Y:S05]  /*2430*/  BSYNC B1 ;  /* 0x0000000000017941 */ /* 0x000fea0003800000 */
.L_x_34:
[----:B-----5:R-:W-:Y:S01]  /*2440*/  HADD2.F32 R12, -RZ, R5.H0_H0 ;  /* 0x20000005ff0c7230 */ /* 0x020fe20000004100 */
[----:B------:R-:W-:Y:S01]  /*2450*/  ISETP.GT.AND P0, PT, R3, 0x8, P0 ;  /* 0x000000080300780c */ /* 0x000fe20000704270 */
[----:B------:R-:W-:Y:S01]  /*2460*/  IMAD.WIDE.U32 R20, R100, R110, R14 ;  /* 0x0000006e64147225 */ /* 0x000fe200078e000e */
[----:B0-----:R-:W-:-:S03]  /*2470*/  PRMT R24, R5, 0x7610, R24 ;  /* 0x0000761005187816 */ /* 0x001fc60000000018 */
[----:B------:R-:W-:Y:S01]  /*2480*/  FMUL R12, R12, R89 ;  /* 0x000000590c0c7220 */ /* 0x000fe20000400000 */
[----:B------:R-:W-:Y:S01]  /*2490*/  IMAD.IADD R109, R109, 0x1, R21 ;  /* 0x000000016d6d7824 */ /* 0x000fe200078e0215 */
[----:B------:R-:W-:Y:S02]  /*24a0*/  IADD3 R106, P3, R106, R20, RZ ;  /* 0x000000146a6a7210 */ /* 0x000fe40007f7e0ff */
[----:B------:R-:W-:-:S03]  /*24b0*/  FFMA R12, R25, R88, R12 ;  /* 0x00000058190c7223 */ /* 0x000fc6000000000c */
[----:B------:R-:W-:Y:S01]  /*24c0*/  IMAD.X R13, R109, 0x1, R13, P3 ;  /* 0x000000016d0d7824 */ /* 0x000fe200018e060d */
[C---:B------:R-:W-:Y:S02]  /*24d0*/  LEA R14, P3, R106.reuse, R112, 0x1 ;  /* 0x000000706a0e7211 */ /* 0x040fe400078608ff */
[----:B------:R-:W-:Y:S02]  /*24e0*/  F2FP.F16.F32.PACK_AB R12, RZ, R12 ;  /* 0x0000000cff0c723e */ /* 0x000fe400000000ff */
[----:B------:R-:W-:Y:S02]  /*24f0*/  LEA.HI.X R15, R106, R113, R13, 0x1, P3 ;  /* 0x000000716a0f7211 */ /* 0x000fe400018f0c0d */
[----:B------:R-:W-:-:S05]  /*2500*/  PRMT R21, R12, 0x7610, R21 ;  /* 0x000076100c157816 */ /* 0x000fca0000000015 */
[----:B------:R0:W-:Y:S04]  /*2510*/  @P2 STG.E.U16 desc[UR38][R10.64+0x2], R21 ;  /* 0x000002150a002986 */ /* 0x0001e8000c101526 */
[----:B------:R-:W2:Y:S01]  /*2520*/  @P0 LDG.E.LTC128B.U16 R24, desc[UR38][R14.64] ;  /* 0x000000260e180981 */ /* 0x000ea2000c1e1520 */
[----:B------:R-:W-:Y:S01]  /*2530*/  IADD3 R20, P2, R8, R20, RZ ;  /* 0x0000001408147210 */ /* 0x000fe20007f5e0ff */
[----:B------:R-:W-:Y:S01]  /*2540*/  BSSY B1, `(.L_x_36) ;  /* 0x0000011000017945 */ /* 0x000fe20003800000 */
[C---:B------:R-:W-:Y:S02]  /*2550*/  SHF.L.U64.HI R13, R90.reuse, 0x1, R91 ;  /* 0x000000015a0d7819 */ /* 0x040fe4000001025b */
[----:B------:R-:W-:Y:S01]  /*2560*/  ISETP.GT.AND P1, PT, R3, 0x8, P1 ;  /* 0x000000080300780c */ /* 0x000fe20000f24270 */
[----:B0-----:R-:W-:Y:S01]  /*2570*/  IMAD.X R21, R9, 0x1, R109, P2 ;  /* 0x0000000109157824 */ /* 0x001fe200010e066d */
[----:B------:R-:W-:Y:S01]  /*2580*/  LEA R12, P2, R90, R10, 0x1 ;  /* 0x0000000a5a0c7211 */ /* 0x000fe200078408ff */
[----:B------:R-:W-:-:S04]  /*2590*/  IMAD.WIDE.U32 R20, R99, R108, R20 ;  /* 0x0000006c63147225 */ /* 0x000fc800078e0014 */
[----:B------:R-:W-:Y:S02]  /*25a0*/  IMAD.X R13, R13, 0x1, R11, P2 ;  /* 0x000000010d0d7824 */ /* 0x000fe400010e060b */
[----:B------:R-:W-:Y:S02]  /*25b0*/  IMAD.IADD R9, R105, 0x1, R21 ;  /* 0x0000000169097824 */ /* 0x000fe400078e0215 */
[----:B--2---:R-:W-:-:S05]  /*25c0*/  HADD2.F32 R8, -RZ, R24.H0_H0 ;  /* 0x20000018ff087230 */ /* 0x004fca0000004100 */
[----:B------:R-:W-:Y:S01]  /*25d0*/  FMUL R5, R8, R89 ;  /* 0x0000005908057220 */ /* 0x000fe20000400000 */
[----:B------:R-:W-:-:S03]  /*25e0*/  LEA R8, P3, R20, R112, 0x1 ;  /* 0x0000007014087211 */ /* 0x000fc600078608ff */
[----:B------:R-:W-:Y:S01]  /*25f0*/  FFMA R5, R26, R88, R5 ;  /* 0x000000581a057223 */ /* 0x000fe20000000005 */
[----:B------:R-:W-:-:S04]  /*2600*/  LEA.HI.X R9, R20, R113, R9, 0x1, P3 ;  /* 0x0000007114097211 */ /* 0x000fc800018f0c09 */
[----:B------:R-:W-:-:S05]  /*2610*/  F2FP.F16.F32.PACK_AB R5, RZ, R5 ;  /* 0x00000005ff05723e */ /* 0x000fca00000000ff */
[----:B------:R0:W-:Y:S01]  /*2620*/  @P0 STG.E.U16 desc[UR38][R12.64], R5 ;  /* 0x000000050c000986 */ /* 0x0001e2000c101526 */
[----:B------:R-:W-:Y:S05]  /*2630*/  @!P1 BRA `(.L_x_37) ;  /* 0x0000000000049947 */ /* 0x000fea0003800000 */
[----:B------:R2:W5:Y:S02]  /*2640*/  LDG.E.LTC128B.U16 R24, desc[UR38][R8.64+0x2] ;  /* 0x0000022608187981 */ /* 0x000564000c1e1520 */
.L_x_37:
[----:B------:R-:W-:Y:S05]  /*2650*/  BSYNC B1 ;  /* 0x0000000000017941 */ /* 0x000fea0003800000 */
.L_x_36:
[----:B-----5:R-:W-:Y:S01]  /*2660*/  HADD2.F32 R14, -RZ, R24.H0_H0 ;  /* 0x20000018ff0e7230 */ /* 0x020fe20000004100 */
[----:B------:R-:W-:Y:S01]  /*2670*/  ISETP.GT.AND P0, PT, R4, 0x8, PT ;  /* 0x000000080400780c */ /* 0x000fe20003f04270 */
[----:B------:R-:W-:Y:S03]  /*2680*/  BSSY B1, `(.L_x_38) ;  /* 0x0000008000017945 */ /* 0x000fe60003800000 */
[----:B------:R-:W-:Y:S01]  /*2690*/  FMUL R14, R14, R89 ;  /* 0x000000590e0e7220 */ /* 0x000fe20000400000 */
[----:B------:R-:W-:-:S03]  /*26a0*/  ISETP.GT.AND P2, PT, R3, RZ, P0 ;  /* 0x000000ff0300720c */ /* 0x000fc60000744270 */
[----:B------:R-:W-:-:S05]  /*26b0*/  FFMA R14, R27, R88, R14 ;  /* 0x000000581b0e7223 */ /* 0x000fca000000000e */
[----:B------:R-:W-:-:S05]  /*26c0*/  F2FP.F16.F32.PACK_AB R14, RZ, R14 ;  /* 0x0000000eff0e723e */ /* 0x000fca00000000ff */
[----:B------:R3:W-:Y:S01]  /*26d0*/  @P1 STG.E.U16 desc[UR38][R12.64+0x2], R14 ;  /* 0x0000020e0c001986 */ /* 0x0007e2000c101526 */
[----:B------:R-:W-:Y:S05]  /*26e0*/  @!P2 BRA `(.L_x_39) ;  /* 0x000000000004a947 */ /* 0x000fea0003800000 */
[----:B------:R4:W5:Y:S02]  /*26f0*/  LDG.E.LTC128B.U16 R24, desc[UR38][R6.64+0x10] ;  /* 0x0000102606187981 */ /* 0x000964000c1e1520 */
.L_x_39:
[----:B------:R-:W-:Y:S05]  /*2700*/  BSYNC B1 ;  /* 0x0000000000017941 */ /* 0x000fea0003800000 */
.L_x_38:
[----:B---3-5:R-:W-:Y:S01]  /*2710*/  HADD2.F32 R14, -RZ, R24.H0_H0 ;  /* 0x20000018ff0e7230 */ /* 0x028fe20000004100 */
[----:B------:R-:W-:Y:S01]  /*2720*/  ISETP.GT.AND P1, PT, R4, 0x9, PT ;  /* 0x000000090400780c */ /* 0x000fe20003f24270 */
[----:B------:R-:W-:Y:S03]  /*2730*/  BSSY B1, `(.L_x_40) ;  /* 0x0000008000017945 */ /* 0x000fe60003800000 */
[----:B0-----:R-:W-:Y:S01]  /*2740*/  FMUL R5, R14, R89 ;  /* 0x000000590e057220 */ /* 0x001fe20000400000 */
[----:B------:R-:W-:-:S03]  /*2750*/  ISETP.GT.AND P3, PT, R3, RZ, P1 ;  /* 0x000000ff0300720c */ /* 0x000fc60000f64270 */
[----:B------:R-:W-:-:S05]  /*2760*/  FFMA R5, R28, R88, R5 ;  /* 0x000000581c057223 */ /* 0x000fca0000000005 */
[----:B------:R-:W-:-:S05]  /*2770*/  F2FP.F16.F32.PACK_AB R5, RZ, R5 ;  /* 0x00000005ff05723e */ /* 0x000fca00000000ff */
[----:B------:R0:W-:Y:S01]  /*2780*/  @P2 STG.E.U16 desc[UR38][R10.64+0x10], R5 ;  /* 0x000010050a002986 */ /* 0x0001e2000c101526 */
[----:B------:R-:W-:Y:S05]  /*2790*/  @!P3 BRA `(.L_x_41) ;  /* 0x000000000004b947 */ /* 0x000fea0003800000 */
[----:B------:R3:W5:Y:S02]  /*27a0*/  LDG.E.LTC128B.U16 R24, desc[UR38][R6.64+0x12] ;  /* 0x0000122606187981 */ /* 0x000764000c1e1520 */
.L_x_41:
[----:B------:R-:W-:Y:S05]  /*27b0*/  BSYNC B1 ;  /* 0x0000000000017941 */ /* 0x000fea0003800000 */
.L_x_40:
[----:B-----5:R-:W-:Y:S01]  /*27c0*/  HADD2.F32 R14, -RZ, R24.H0_H0 ;  /* 0x20000018ff0e7230 */ /* 0x020fe20000004100 */
[----:B------:R-:W-:Y:S01]  /*27d0*/  ISETP.GT.AND P0, PT, R3, 0x8, P0 ;  /* 0x000000080300780c */ /* 0x000fe20000704270 */
[----:B------:R-:W-:Y:S03]  /*27e0*/  BSSY B1, `(.L_x_42) ;  /* 0x0000007000017945 */ /* 0x000fe60003800000 */
[----:B------:R-:W-:-:S04]  /*27f0*/  FMUL R14, R14, R89 ;  /* 0x000000590e0e7220 */ /* 0x000fc80000400000 */
[----:B------:R-:W-:-:S05]  /*2800*/  FFMA R14, R29, R88, R14 ;  /* 0x000000581d0e7223 */ /* 0x000fca000000000e */
[----:B------:R-:W-:-:S05]  /*2810*/  F2FP.F16.F32.PACK_AB R14, RZ, R14 ;  /* 0x0000000eff0e723e */ /* 0x000fca00000000ff */
[----:B------:R0:W-:Y:S01]  /*2820*/  @P3 STG.E.U16 desc[UR38][R10.64+0x12], R14 ;  /* 0x0000120e0a003986 */ /* 0x0001e2000c101526 */
[----:B------:R-:W-:Y:S05]  /*2830*/  @!P0 BRA `(.L_x_43) ;  /* 0x0000000000048947 */ /* 0x000fea0003800000 */
[----:B------:R0:W5:Y:S02]  /*2840*/  LDG.E.LTC128B.U16 R24, desc[UR38][R8.64+0x10] ;  /* 0x0000102608187981 */ /* 0x000164000c1e1520 */
.L_x_43:
[----:B------:R-:W-:Y:S05]  /*2850*/  BSYNC B1 ;  /* 0x0000000000017941 */ /* 0x000fea0003800000 */
.L_x_42:
[----:B0----5:R-:W-:Y:S01]  /*2860*/  HADD2.F32 R14, -RZ, R24.H0_H0 ;  /* 0x20000018ff0e7230 */ /* 0x021fe20000004100 */
        /* <DEDUP_REMOVED lines=8> */
.L_x_45:
[----:B------:R-:W-:Y:S05]  /*28f0*/  BSYNC B1 ;  /* 0x0000000000017941 */ /* 0x000fea0003800000 */
.L_x_44:
        /* <DEDUP_REMOVED lines=10> */
.L_x_47:
[----:B------:R-:W-:Y:S05]  /*29a0*/  BSYNC B1 ;  /* 0x0000000000017941 */ /* 0x000fea0003800000 */
.L_x_46:
[----:B0----5:R-:W-:Y:S01]  /*29b0*/  HADD2.F32 R14, -RZ, R24.H0_H0 ;  /* 0x20000018ff0e7230 */ /* 0x021fe20000004100 */
        /* <DEDUP_REMOVED lines=9> */
.L_x_49:
[----:B------:R-:W-:Y:S05]  /*2a50*/  BSYNC B1 ;  /* 0x0000000000017941 */ /* 0x000fea0003800000 */
.L_x_48:
        /* <DEDUP_REMOVED lines=9> */
.L_x_51:
[----:B------:R-:W-:Y:S05]  /*2af0*/  BSYNC B1 ;  /* 0x0000000000017941 */ /* 0x000fea0003800000 */
.L_x_50:
        /* <DEDUP_REMOVED lines=9> */
.L_x_53:
[----:B------:R-:W-:Y:S05]  /*2b90*/  BSYNC B1 ;  /* 0x0000000000017941 */ /* 0x000fea0003800000 */
.L_x_52:
        /* <DEDUP_REMOVED lines=10> */
.L_x_55:
[----:B------:R-:W-:Y:S05]  /*2c40*/  BSYNC B1 ;  /* 0x0000000000017941 */ /* 0x000fea0003800000 */
.L_x_54:
        /* <DEDUP_REMOVED lines=10> */
.L_x_57:
[----:B------:R-:W-:Y:S05]  /*2cf0*/  BSYNC B1 ;  /* 0x0000000000017941 */ /* 0x000fea0003800000 */
.L_x_56:
        /* <DEDUP_REMOVED lines=9> */
.L_x_59:
[----:B------:R-:W-:Y:S05]  /*2d90*/  BSYNC B1 ;  /* 0x0000000000017941 */ /* 0x000fea0003800000 */
.L_x_58:
        /* <DEDUP_REMOVED lines=9> */
.L_x_61:
[----:B------:R-:W-:Y:S05]  /*2e30*/  BSYNC B1 ;  /* 0x0000000000017941 */ /* 0x000fea0003800000 */
.L_x_60:
        /* <DEDUP_REMOVED lines=10> */
.L_x_63:
[----:B------:R-:W-:Y:S05]  /*2ee0*/  BSYNC B1 ;  /* 0x0000000000017941 */ /* 0x000fea0003800000 */
.L_x_62:
        /* <DEDUP_REMOVED lines=10> */
.L_x_65:
[----:B------:R-:W-:Y:S05]  /*2f90*/  BSYNC B1 ;  /* 0x0000000000017941 */ /* 0x000fea0003800000 */
.L_x_64:
        /* <DEDUP_REMOVED lines=9> */
.L_x_67:
[----:B------:R-:W-:Y:S05]  /*3030*/  BSYNC B1 ;  /* 0x0000000000017941 */ /* 0x000fea0003800000 */
.L_x_66:
        /* <DEDUP_REMOVED lines=9> */
.L_x_69:
[----:B------:R-:W-:Y:S05]  /*30d0*/  BSYNC B1 ;  /* 0x0000000000017941 */ /* 0x000fea0003800000 */
.L_x_68:
        /* <DEDUP_REMOVED lines=10> */
.L_x_71:
[----:B------:R-:W-:Y:S05]  /*3180*/  BSYNC B1 ;  /* 0x0000000000017941 */ /* 0x000fea0003800000 */
.L_x_70:
        /* <DEDUP_REMOVED lines=10> */
.L_x_73:
[----:B------:R-:W-:Y:S05]  /*3230*/  BSYNC B1 ;  /* 0x0000000000017941 */ /* 0x000fea0003800000 */
.L_x_72:
        /* <DEDUP_REMOVED lines=9> */
.L_x_75:
[----:B------:R-:W-:Y:S05]  /*32d0*/  BSYNC B1 ;  /* 0x0000000000017941 */ /* 0x000fea0003800000 */
.L_x_74:
        /* <DEDUP_REMOVED lines=9> */
.L_x_77:
[----:B------:R-:W-:Y:S05]  /*3370*/  BSYNC B1 ;  /* 0x0000000000017941 */ /* 0x000fea0003800000 */
.L_x_76:
        /* <DEDUP_REMOVED lines=10> */
.L_x_79:
[----:B------:R-:W-:Y:S05]  /*3420*/  BSYNC B1 ;  /* 0x0000000000017941 */ /* 0x000fea0003800000 */
.L_x_78:
        /* <DEDUP_REMOVED lines=10> */
.L_x_81:
[----:B------:R-:W-:Y:S05]  /*34d0*/  BSYNC B1 ;  /* 0x0000000000017941 */ /* 0x000fea0003800000 */
.L_x_80:
        /* <DEDUP_REMOVED lines=9> */
.L_x_83:
[----:B------:R-:W-:Y:S05]  /*3570*/  BSYNC B1 ;  /* 0x0000000000017941 */ /* 0x000fea0003800000 */
.L_x_82:
        /* <DEDUP_REMOVED lines=9> */
.L_x_85:
[----:B------:R-:W-:Y:S05]  /*3610*/  BSYNC B1 ;  /* 0x0000000000017941 */ /* 0x000fea0003800000 */
.L_x_84:
        /* <DEDUP_REMOVED lines=10> */
.L_x_87:
[----:B------:R-:W-:Y:S05]  /*36c0*/  BSYNC B1 ;  /* 0x0000000000017941 */ /* 0x000fea0003800000 */
.L_x_86:
        /* <DEDUP_REMOVED lines=10> */
.L_x_89:
[----:B------:R-:W-:Y:S05]  /*3770*/  BSYNC B1 ;  /* 0x0000000000017941 */ /* 0x000fea0003800000 */
.L_x_88:
        /* <DEDUP_REMOVED lines=9> */
.L_x_91:
[----:B------:R-:W-:Y:S05]  /*3810*/  BSYNC B1 ;  /* 0x0000000000017941 */ /* 0x000fea0003800000 */
.L_x_90:
        /* <DEDUP_REMOVED lines=9> */
.L_x_93:
[----:B------:R-:W-:Y:S05]  /*38b0*/  BSYNC B1 ;  /* 0x0000000000017941 */ /* 0x000fea0003800000 */
.L_x_92:
        /* <DEDUP_REMOVED lines=10> */
.L_x_95:
[----:B------:R-:W-:Y:S05]  /*3960*/  BSYNC B1 ;  /* 0x0000000000017941 */ /* 0x000fea0003800000 */
.L_x_94:
        /* <DEDUP_REMOVED lines=10> */
.L_x_97:
[----:B------:R-:W-:Y:S05]  /*3a10*/  BSYNC B1 ;  /* 0x0000000000017941 */ /* 0x000fea0003800000 */
.L_x_96:
        /* <DEDUP_REMOVED lines=9> */
.L_x_99:
[----:B------:R-:W-:Y:S05]  /*3ab0*/  BSYNC B1 ;  /* 0x0000000000017941 */ /* 0x000fea0003800000 */
.L_x_98:
        /* <DEDUP_REMOVED lines=9> */
.L_x_101:
[----:B------:R-:W-:Y:S05]  /*3b50*/  BSYNC B1 ;  /* 0x0000000000017941 */ /* 0x000fea0003800000 */
.L_x_100:
        /* <DEDUP_REMOVED lines=10> */
.L_x_103:
[----:B------:R-:W-:Y:S05]  /*3c00*/  BSYNC B1 ;  /* 0x0000000000017941 */ /* 0x000fea0003800000 */
.L_x_102:
        /* <DEDUP_REMOVED lines=10> */
.L_x_105:
[----:B------:R-:W-:Y:S05]  /*3cb0*/  BSYNC B1 ;  /* 0x0000000000017941 */ /* 0x000fea0003800000 */
.L_x_104:
        /* <DEDUP_REMOVED lines=9> */
.L_x_107:
[----:B------:R-:W-:Y:S05]  /*3d50*/  BSYNC B1 ;  /* 0x0000000000017941 */ /* 0x000fea0003800000 */
.L_x_106:
        /* <DEDUP_REMOVED lines=9> */
.L_x_109:
[----:B------:R-:W-:Y:S05]  /*3df0*/  BSYNC B1 ;  /* 0x0000000000017941 */ /* 0x000fea0003800000 */
.L_x_108:
        /* <DEDUP_REMOVED lines=10> */
.L_x_111:
[----:B------:R-:W-:Y:S05]  /*3ea0*/  BSYNC B1 ;  /* 0x0000000000017941 */ /* 0x000fea0003800000 */
.L_x_110:
        /* <DEDUP_REMOVED lines=10> */
.L_x_113:
[----:B------:R-:W-:Y:S05]  /*3f50*/  BSYNC B1 ;  /* 0x0000000000017941 */ /* 0x000fea0003800000 */
.L_x_112:
        /* <DEDUP_REMOVED lines=9> */
.L_x_115:
[----:B------:R-:W-:Y:S05]  /*3ff0*/  BSYNC B1 ;  /* 0x0000000000017941 */ /* 0x000fea0003800000 */
.L_x_114:
        /* <DEDUP_REMOVED lines=9> */
.L_x_117:
[----:B------:R-:W-:Y:S05]  /*4090*/  BSYNC B1 ;  /* 0x0000000000017941 */ /* 0x000fea0003800000 */
.L_x_116:
        /* <DEDUP_REMOVED lines=10> */
.L_x_119:
[----:B------:R-:W-:Y:S05]  /*4140*/  BSYNC B1 ;  /* 0x0000000000017941 */ /* 0x000fea0003800000 */
.L_x_118:
        /* <DEDUP_REMOVED lines=10> */
.L_x_121:
[----:B------:R-:W-:Y:S05]  /*41f0*/  BSYNC B1 ;  /* 0x0000000000017941 */ /* 0x000fea0003800000 */
.L_x_120:
        /* <DEDUP_REMOVED lines=9> */
.L_x_123:
[----:B------:R-:W-:Y:S05]  /*4290*/  BSYNC B1 ;  /* 0x0000000000017941 */ /* 0x000fea0003800000 */
.L_x_122:
        /* <DEDUP_REMOVED lines=9> */
.L_x_125:
[----:B------:R-:W-:Y:S05]  /*4330*/  BSYNC B1 ;  /* 0x0000000000017941 */ /* 0x000fea0003800000 */
.L_x_124:
        /* <DEDUP_REMOVED lines=10> */
.L_x_127:
[----:B------:R-:W-:Y:S05]  /*43e0*/  BSYNC B1 ;  /* 0x0000000000017941 */ /* 0x000fea0003800000 */
.L_x_126:
        /* <DEDUP_REMOVED lines=10> */
.L_x_129:
[----:B------:R-:W-:Y:S05]  /*4490*/  BSYNC B1 ;  /* 0x0000000000017941 */ /* 0x000fea0003800000 */
.L_x_128:
        /* <DEDUP_REMOVED lines=9> */
.L_x_131:
[----:B------:R-:W-:Y:S05]  /*4530*/  BSYNC B1 ;  /* 0x0000000000017941 */ /* 0x000fea0003800000 */
.L_x_130:
        /* <DEDUP_REMOVED lines=9> */
.L_x_133:
[----:B------:R-:W-:Y:S05]  /*45d0*/  BSYNC B1 ;  /* 0x0000000000017941 */ /* 0x000fea0003800000 */
.L_x_132:
        /* <DEDUP_REMOVED lines=10> */
.L_x_135:
[----:B------:R-:W-:Y:S05]  /*4680*/  BSYNC B1 ;  /* 0x0000000000017941 */ /* 0x000fea0003800000 */
.L_x_134:
        /* <DEDUP_REMOVED lines=10> */
.L_x_137:
[----:B------:R-:W-:Y:S05]  /*4730*/  BSYNC B1 ;  /* 0x0000000000017941 */ /* 0x000fea0003800000 */
.L_x_136:
        /* <DEDUP_REMOVED lines=9> */
.L_x_139:
[----:B------:R-:W-:Y:S05]  /*47d0*/  BSYNC B1 ;  /* 0x0000000000017941 */ /* 0x000fea0003800000 */
.L_x_138:
        /* <DEDUP_REMOVED lines=9> */
.L_x_141:
[----:B------:R-:W-:Y:S05]  /*4870*/  BSYNC B1 ;  /* 0x0000000000017941 */ /* 0x000fea0003800000 */
.L_x_140:
        /* <DEDUP_REMOVED lines=10> */
.L_x_143:
[----:B------:R-:W-:Y:S05]  /*4920*/  BSYNC B1 ;  /* 0x0000000000017941 */ /* 0x000fea0003800000 */
.L_x_142:
        /* <DEDUP_REMOVED lines=10> */
.L_x_145:
[----:B------:R-:W-:Y:S05]  /*49d0*/  BSYNC B1 ;  /* 0x0000000000017941 */ /* 0x000fea0003800000 */
.L_x_144:
        /* <DEDUP_REMOVED lines=9> */
.L_x_147:
[----:B------:R-:W-:Y:S05]  /*4a70*/  BSYNC B1 ;  /* 0x0000000000017941 */ /* 0x000fea0003800000 */
.L_x_146:
        /* <DEDUP_REMOVED lines=9> */
.L_x_149:
[----:B------:R-:W-:Y:S05]  /*4b10*/  BSYNC B1 ;  /* 0x0000000000017941 */ /* 0x000fea0003800000 */
.L_x_148:
        /* <DEDUP_REMOVED lines=10> */
.L_x_151:
[----:B------:R-:W-:Y:S05]  /*4bc0*/  BSYNC B1 ;  /* 0x0000000000017941 */ /* 0x000fea0003800000 */
.L_x_150:
[----:B0----5:R-:W-:Y:S01]  /*4bd0*/  HADD2.F32 R14, -RZ, R24.H0_H0 ;  /* 0x20000018ff0e7230 */ /* 0x021fe20000004100 */
[----:B------:R-:W-:Y:S01]  /*4be0*/  ISETP.GT.AND P1, PT, R4, 0x79, PT ;  /* 0x000000790400780c */ /* 0x000fe20003f24270 */
[----:B------:R-:W-:Y:S01]  /*4bf0*/  @P2 IMAD.MOV.U32 R4, RZ, RZ, R10 ;  /* 0x000000ffff042224 */ /* 0x000fe200078e000a */
[----:B------:R-:W-:Y:S02]  /*4c00*/  BSSY B1, `(.L_x_152) ;  /* 0x000000a000017945 */ /* 0x000fe40003800000 */
[----:B------:R-:W-:Y:S01]  /*4c10*/  FMUL R5, R14, R89 ;  /* 0x000000590e057220 */ /* 0x000fe20000400000 */
[----:B------:R-:W-:-:S03]  /*4c20*/  ISETP.GT.AND P3, PT, R3, RZ, P1 ;  /* 0x000000ff0300720c */ /* 0x000fc60000f64270 */
[----:B------:R-:W-:-:S05]  /*4c30*/  FFMA R5, R84, R88, R5 ;  /* 0x0000005854057223 */ /* 0x000fca0000000005 */
[----:B------:R-:W-:-:S04]  /*4c40*/  F2FP.F16.F32.PACK_AB R5, RZ, R5 ;  /* 0x00000005ff05723e */ /* 0x000fc800000000ff */
[----:B------:R-:W-:Y:S01]  /*4c50*/  PRMT R14, R5, 0x7610, R14 ;  /* 0x00007610050e7816 */ /* 0x000fe2000000000e */
[----:B------:R-:W-:-:S05]  /*4c60*/  @P2 IMAD.MOV.U32 R5, RZ, RZ, R11 ;  /* 0x000000ffff052224 */ /* 0x000fca00078e000b */
[----:B------:R0:W-:Y:S01]  /*4c70*/  @P2 STG.E.U16 desc[UR38][R4.64+0xf0], R14 ;  /* 0x0000f00e04002986 */ /* 0x0001e2000c101526 */
[----:B------:R-:W-:Y:S05]  /*4c80*/  @!P3 BRA `(.L_x_153) ;  /* 0x000000000004b947 */ /* 0x000fea0003800000 */
[----:B------:R0:W5:Y:S02]  /*4c90*/  LDG.E.LTC128B.U16 R24, desc[UR38][R6.64+0xf2] ;  /* 0x0000f22606187981 */ /* 0x000164000c1e1520 */
.L_x_153:
[----:B------:R-:W-:Y:S05]  /*4ca0*/  BSYNC B1 ;  /* 0x0000000000017941 */ /* 0x000fea0003800000 */
.L_x_152:
        /* <DEDUP_REMOVED lines=9> */
.L_x_155:
[----:B------:R-:W-:Y:S05]  /*4d40*/  BSYNC B1 ;  /* 0x0000000000017941 */ /* 0x000fea0003800000 */
.L_x_154:
[----:B0----5:R-:W-:Y:S01]  /*4d50*/  HADD2.F32 R4, -RZ, R24.H0_H0 ;  /* 0x20000018ff047230 */ /* 0x021fe20000004100 */
[----:B------:R-:W-:Y:S01]  /*4d60*/  ISETP.GT.AND P1, PT, R3, 0x8, P1 ;  /* 0x000000080300780c */ /* 0x000fe20000f24270 */
[----:B------:R-:W-:Y:S03]  /*4d70*/  BSSY B1, `(.L_x_156) ;  /* 0x000000a000017945 */ /* 0x000fe60003800000 */
[----:B------:R-:W-:Y:S01]  /*4d80*/  FMUL R5, R4, R89 ;  /* 0x0000005904057220 */ /* 0x000fe20000400000 */
[----:B------:R-:W-:-:S03]  /*4d90*/  @P0 IMAD.MOV.U32 R4, RZ, RZ, R12 ;  /* 0x000000ffff040224 */ /* 0x000fc600078e000c */
[----:B------:R-:W-:-:S05]  /*4da0*/  FFMA R5, R86, R88, R5 ;  /* 0x0000005856057223 */ /* 0x000fca0000000005 */
[----:B------:R-:W-:-:S04]  /*4db0*/  F2FP.F16.F32.PACK_AB R5, RZ, R5 ;  /* 0x00000005ff05723e */ /* 0x000fc800000000ff */
[----:B-1-34-:R-:W-:Y:S01]  /*4dc0*/  PRMT R6, R5, 0x7610, R6 ;  /* 0x0000761005067816 */ /* 0x01afe20000000006 */
[----:B------:R-:W-:-:S05]  /*4dd0*/  @P0 IMAD.MOV.U32 R5, RZ, RZ, R13 ;  /* 0x000000ffff050224 */ /* 0x000fca00078e000d */
[----:B------:R0:W-:Y:S01]  /*4de0*/  @P0 STG.E.U16 desc[UR38][R4.64+0xf0], R6 ;  /* 0x0000f00604000986 */ /* 0x0001e2000c101526 */
[----:B------:R-:W-:Y:S05]  /*4df0*/  @!P1 BRA `(.L_x_157) ;  /* 0x0000000000049947 */ /* 0x000fea0003800000 */
[----:B------:R1:W5:Y:S02]  /*4e00*/  LDG.E.LTC128B.U16 R24, desc[UR38][R8.64+0xf2] ;  /* 0x0000f22608187981 */ /* 0x000364000c1e1520 */
.L_x_157:
[----:B------:R-:W-:Y:S05]  /*4e10*/  BSYNC B1 ;  /* 0x0000000000017941 */ /* 0x000fea0003800000 */
.L_x_156:
[----:B------:R-:W-:Y:S05]  /*4e20*/  @!P1 BRA `(.L_x_158) ;  /* 0x0000001000d09947 */ /* 0x000fea0003800000 */
[----:B-----5:R-:W-:-:S05]  /*4e30*/  HADD2.F32 R24, -RZ, R24.H0_H0 ;  /* 0x20000018ff187230 */ /* 0x020fca0000004100 */
[----:B------:R-:W-:-:S04]  /*4e40*/  FMUL R24, R24, R89 ;  /* 0x0000005918187220 */ /* 0x000fc80000400000 */
[----:B------:R-:W-:-:S05]  /*4e50*/  FFMA R24, R87, R88, R24 ;  /* 0x0000005857187223 */ /* 0x000fca0000000018 */
[----:B------:R-:W-:-:S05]  /*4e60*/  F2FP.F16.F32.PACK_AB R24, RZ, R24 ;  /* 0x00000018ff18723e */ /* 0x000fca00000000ff */
[----:B------:R3:W-:Y:S01]  /*4e70*/  STG.E.U16 desc[UR38][R12.64+0xf2], R24 ;  /* 0x0000f2180c007986 */ /* 0x0007e2000c101526 */
[----:B------:R-:W-:Y:S05]  /*4e80*/  BRA `(.L_x_158) ;  /* 0x0000001000b87947 */ /* 0x000fea0003800000 */
.L_x_33:
[----:B------:R-:W-:Y:S01]  /*4e90*/  ISETP.GT.AND P2, PT, R4, 0x1, PT ;  /* 0x000000010400780c */ /* 0x000fe20003f44270 */
[----:B------:R-:W-:Y:S01]  /*4ea0*/  ULDC.64 UR4, c[0x0][0x5c0] ;  /* 0x0001700000047ab9 */ /* 0x000fe20000000a00 */
[-C--:B------:R-:W-:Y:S01]  /*4eb0*/  FMUL R24, R24, R88.reuse ;  /* 0x0000005818187220 */ /* 0x080fe20000400000 */
[-C--:B------:R-:W-:Y:S01]  /*4ec0*/  FMUL R25, R25, R88.reuse ;  /* 0x0000005819197220 */ /* 0x080fe20000400000 */
[----:B------:R-:W-:Y:S01]  /*4ed0*/  ISETP.GT.AND P1, PT, R3, RZ, P2 ;  /* 0x000000ff0300720c */ /* 0x000fe20001724270 */
[-C--:B------:R-:W-:Y:S01]  /*4ee0*/  FMUL R26, R26, R88.reuse ;  /* 0x000000581a1a7220 */ /* 0x080fe20000400000 */
[----:B------:R-:W-:Y:S01]  /*4ef0*/  LEA R6, P4, R104, UR4, 0x1 ;  /* 0x0000000468067c11 */ /* 0x000fe2000f8808ff */
[----:B------:R-:W-:Y:S01]  /*4f00*/  FMUL R27, R27, R88 ;  /* 0x000000581b1b7220 */ /* 0x000fe20000400000 */
[----:B------:R-:W-:Y:S01]  /*4f10*/  F2FP.F16.F32.PACK_AB R24, RZ, R24 ;  /* 0x00000018ff18723e */ /* 0x000fe200000000ff */
[-C--:B------:R-:W-:Y:S01]  /*4f20*/  FMUL R28, R28, R88.reuse ;  /* 0x000000581c1c7220 */ /* 0x080fe20000400000 */
[----:B------:R-:W-:Y:S01]  /*4f30*/  LEA.HI.X R7, R104, UR5, R115, 0x1, P4 ;  /* 0x0000000568077c11 */ /* 0x000fe2000a0f0c73 */
[-C--:B------:R-:W-:Y:S01]  /*4f40*/  FMUL R29, R29, R88.reuse ;  /* 0x000000581d1d7220 */ /* 0x080fe20000400000 */
[----:B------:R-:W-:Y:S01]  /*4f50*/  F2FP.F16.F32.PACK_AB R25, RZ, R25 ;  /* 0x00000019ff19723e */ /* 0x000fe200000000ff */
[-C--:B------:R-:W-:Y:S01]  /*4f60*/  FMUL R30, R30, R88.reuse ;  /* 0x000000581e1e7220 */ /* 0x080fe20000400000 */
[----:B------:R-:W-:Y:S01]  /*4f70*/  ISETP.GT.AND P2, PT, R3, 0x8, P2 ;  /* 0x000000080300780c */ /* 0x000fe20001744270 */
[----:B------:R-:W-:Y:S01]  /*4f80*/  @P3 STG.E.U16 desc[UR38][R6.64], R24 ;  /* 0x0000001806003986 */ /* 0x000fe2000c101526 */
[C---:B------:R-:W-:Y:S01]  /*4f90*/  SHF.L.U64.HI R5, R90.reuse, 0x1, R91 ;  /* 0x000000015a057819 */ /* 0x040fe2000001025b */
[----:B------:R-:W-:Y:S01]  /*4fa0*/  FMUL R31, R31, R88 ;  /* 0x000000581f1f7220 */ /* 0x000fe20000400000 */
[----:B------:R-:W-:Y:S01]  /*4fb0*/  LEA R8, P3, R90, R6, 0x1 ;  /* 0x000000065a087211 */ /* 0x000fe200078608ff */
[----:B------:R-:W-:Y:S01]  /*4fc0*/  @P1 STG.E.U16 desc[UR38][R6.64+0x2], R25 ;  /* 0x0000021906001986 */ /* 0x000fe2000c101526 */
[----:B------:R-:W-:Y:S01]  /*4fd0*/  ISETP.GT.AND P1, PT, R3, 0x8, P0 ;  /* 0x000000080300780c */ /* 0x000fe20000724270 */
[----:B------:R-:W-:Y:S01]  /*4fe0*/  FMUL R32, R32, R88 ;  /* 0x0000005820207220 */ /* 0x000fe20000400000 */
[----:B------:R-:W-:Y:S01]  /*4ff0*/  F2FP.F16.F32.PACK_AB R26, RZ, R26 ;  /* 0x0000001aff1a723e */ /* 0x000fe200000000ff */
[----:B------:R-:W-:Y:S01]  /*5000*/  IMAD.X R9, R5, 0x1, R7, P3 ;  /* 0x0000000105097824 */ /* 0x000fe200018e0607 */
[----:B------:R-:W-:Y:S01]  /*5010*/  F2FP.F16.F32.PACK_AB R27, RZ, R27 ;  /* 0x0000001bff1b723e */ /* 0x000fe200000000ff */
[-C--:B------:R-:W-:Y:S01]  /*5020*/  FMUL R33, R33, R88.reuse ;  /* 0x0000005821217220 */ /* 0x080fe20000400000 */
[----:B------:R-:W-:Y:S01]  /*5030*/  ISETP.GT.AND P0, PT, R4, 0x8, PT ;  /* 0x000000080400780c */ /* 0x000fe20003f04270 */
[----:B------:R-:W-:Y:S01]  /*5040*/  FMUL R34, R34, R88 ;  /* 0x0000005822227220 */ /* 0x000fe20000400000 */
[----:B------:R-:W-:Y:S01]  /*5050*/  F2FP.F16.F32.PACK_AB R28, RZ, R28 ;  /* 0x0000001cff1c723e */ /* 0x000fe200000000ff */
[-C--:B------:R-:W-:Y:S01]  /*5060*/  FMUL R35, R35, R88.reuse ;  /* 0x0000005823237220 */ /* 0x080fe20000400000 */
[C---:B------:R-:W-:Y:S01]  /*5070*/  ISETP.GT.AND P4, PT, R3.reuse, RZ, P0 ;  /* 0x000000ff0300720c */ /* 0x040fe20000784270 */
[-C--:B------:R-:W-:Y:S01]  /*5080*/  FMUL R36, R36, R88.reuse ;  /* 0x0000005824247220 */ /* 0x080fe20000400000 */
[----:B------:R-:W-:Y:S01]  /*5090*/  F2FP.F16.F32.PACK_AB R29, RZ, R29 ;  /* 0x0000001dff1d723e */ /* 0x000fe200000000ff */
[----:B------:R-:W-:Y:S01]  /*50a0*/  @P1 STG.E.U16 desc[UR38][R8.64], R26 ;  /* 0x0000001a08001986 */ /* 0x000fe2000c101526 */
[----:B------:R-:W-:Y:S01]  /*50b0*/  ISETP.GT.AND P1, PT, R3, 0x8, P0 ;  /* 0x000000080300780c */ /* 0x000fe20000724270 */
[----:B------:R-:W-:Y:S01]  /*50c0*/  FMUL R37, R37, R88 ;  /* 0x0000005825257220 */ /* 0x000fe20000400000 */
[----:B------:R-:W-:Y:S01]  /*50d0*/  F2FP.F16.F32.PACK_AB R30, RZ, R30 ;  /* 0x0000001eff1e723e */ /* 0x000fe200000000ff */
[----:B------:R-:W-:Y:S01]  /*50e0*/  @P2 STG.E.U16 desc[UR38][R8.64+0x2], R27 ;  /* 0x0000021b08002986 */ /* 0x000fe2000c101526 */
[----:B------:R-:W-:Y:S01]  /*50f0*/  ISETP.GT.AND P2, PT, R4, 0x9, PT ;  /* 0x000000090400780c */ /* 0x000fe20003f44270 */
[-C--:B------:R-:W-:Y:S01]  /*5100*/  FMUL R38, R38, R88.reuse ;  /* 0x0000005826267220 */ /* 0x080fe20000400000 */
[----:B------:R-:W-:Y:S01]  /*5110*/  F2FP.F16.F32.PACK_AB R31, RZ, R31 ;  /* 0x0000001fff1f723e */ /* 0x000fe200000000ff */
[-C--:B------:R-:W-:Y:S01]  /*5120*/  FMUL R39, R39, R88.reuse ;  /* 0x0000005827277220 */ /* 0x080fe20000400000 */
[C---:B------:R-:W-:Y:S01]  /*5130*/  ISETP.GT.AND P3, PT, R3.reuse, RZ, P2 ;  /* 0x000000ff0300720c */ /* 0x040fe20001764270 */
[----:B------:R-:W-:Y:S01]  /*5140*/  @P4 STG.E.U16 desc[UR38][R6.64+0x10], R28 ;  /* 0x0000101c06004986 */ /* 0x000fe2000c101526 */
[----:B------:R-:W-:Y:S01]  /*5150*/  ISETP.GT.AND P2, PT, R3, 0x8, P2 ;  /* 0x000000080300780c */ /* 0x000fe20001744270 */
[-C--:B------:R-:W-:Y:S01]  /*5160*/  FMUL R40, R40, R88.reuse ;  /* 0x0000005828287220 */ /* 0x080fe20000400000 */
[----:B------:R-:W-:Y:S01]  /*5170*/  ISETP.GT.AND P0, PT, R4, 0x10, PT ;  /* 0x000000100400780c */ /* 0x000fe20003f04270 */
[----:B------:R-:W-:Y:S01]  /*5180*/  FMUL R41, R41, R88 ;  /* 0x0000005829297220 */ /* 0x000fe20000400000 */
[----:B------:R-:W-:Y:S01]  /*5190*/  F2FP.F16.F32.PACK_AB R32, RZ, R32 ;  /* 0x00000020ff20723e */ /* 0x000fe200000000ff */
[-C--:B------:R-:W-:Y:S01]  /*51a0*/  FMUL R42, R42, R88.reuse ;  /* 0x000000582a2a7220 */ /* 0x080fe20000400000 */
[----:B------:R-:W-:Y:S01]  /*51b0*/  ISETP.GT.AND P4, PT, R3, RZ, P0 ;  /* 0x000000ff0300720c */ /* 0x000fe20000784270 */
[-C--:B------:R-:W-:Y:S01]  /*51c0*/  FMUL R43, R43, R88.reuse ;  /* 0x000000582b2b7220 */ /* 0x080fe20000400000 */
[----:B------:R-:W-:Y:S01]  /*51d0*/  F2FP.F16.F32.PACK_AB R33, RZ, R33 ;  /* 0x00000021ff21723e */ /* 0x000fe200000000ff */
[----:B------:R-:W-:Y:S01]  /*51e0*/  FMUL R44, R44, R88 ;  /* 0x000000582c2c7220 */ /* 0x000fe20000400000 */
[----:B------:R-:W-:Y:S01]  /*51f0*/  F2FP.F16.F32.PACK_AB R34, RZ, R34 ;  /* 0x00000022ff22723e */ /* 0x000fe200000000ff */
[----:B------:R-:W-:Y:S01]  /*5200*/  @P3 STG.E.U16 desc[UR38][R6.64+0x12], R29 ;  /* 0x0000121d06003986 */ /* 0x000fe2000c101526 */
[----:B------:R-:W-:Y:S01]  /*5210*/  ISETP.GT.AND P3, PT, R4, 0x11, PT ;  /* 0x000000110400780c */ /* 0x000fe20003f64270 */
[-C--:B------:R-:W-:Y:S01]  /*5220*/  FMUL R45, R45, R88.reuse ;  /* 0x000000582d2d7220 */ /* 0x080fe20000400000 */
[----:B------:R-:W-:Y:S01]  /*5230*/  F2FP.F16.F32.PACK_AB R35, RZ, R35 ;  /* 0x00000023ff23723e */ /* 0x000fe200000000ff */
[----:B------:R-:W-:Y:S01]  /*5240*/  @P1 STG.E.U16 desc[UR38][R8.64+0x10], R30 ;  /* 0x0000101e08001986 */ /* 0x000fe2000c101526 */
[C---:B------:R-:W-:Y:S01]  /*5250*/  ISETP.GT.AND P1, PT, R3.reuse, 0x8, P0 ;  /* 0x000000080300780c */ /* 0x040fe20000724270 */
[-C--:B------:R-:W-:Y:S01]  /*5260*/  FMUL R46, R46, R88.reuse ;  /* 0x000000582e2e7220 */ /* 0x080fe20000400000 */
[----:B------:R-:W-:Y:S01]  /*5270*/  ISETP.GT.AND P0, PT, R4, 0x18, PT ;  /* 0x000000180400780c */ /* 0x000fe20003f04270 */
[----:B------:R-:W-:Y:S01]  /*5280*/  @P2 STG.E.U16 desc[UR38][R8.64+0x12], R31 ;  /* 0x0000121f08002986 */ /* 0x000fe2000c101526 */
[----:B------:R-:W-:Y:S01]  /*5290*/  ISETP.GT.AND P2, PT, R3, RZ, P3 ;  /* 0x000000ff0300720c */ /* 0x000fe20001f44270 */
[-C--:B------:R-:W-:Y:S01]  /*52a0*/  FMUL R47, R47, R88.reuse ;  /* 0x000000582f2f7220 */ /* 0x080fe20000400000 */
[C---:B------:R-:W-:Y:S01]  /*52b0*/  ISETP.GT.AND P3, PT, R3.reuse, 0x8, P3 ;  /* 0x000000080300780c */ /* 0x040fe20001f64270 */
[----:B------:R-:W-:Y:S01]  /*52c0*/  @P4 STG.E.U16 desc[UR38][R6.64+0x20], R32 ;  /* 0x0000202006004986 */ /* 0x000fe2000c101526 */
[----:B------:R-:W-:Y:S01]  /*52d0*/  ISETP.GT.AND P4, PT, R3, RZ, P0 ;  /* 0x000000ff0300720c */ /* 0x000fe20000784270 */
[----:B------:R-:W-:Y:S01]  /*52e0*/  FMUL R48, R48, R88 ;  /* 0x0000005830307220 */ /* 0x000fe20000400000 */
[----:B------:R-:W-:Y:S01]  /*52f0*/  F2FP.F16.F32.PACK_AB R36, RZ, R36 ;  /* 0x00000024ff24723e */ /* 0x000fe200000000ff */
[-C--:B------:R-:W-:Y:S01]  /*5300*/  FMUL R49, R49, R88.reuse ;  /* 0x0000005831317220 */ /* 0x080fe20000400000 */
[----:B------:R-:W-:Y:S01]  /*5310*/  F2FP.F16.F32.PACK_AB R37, RZ, R37 ;  /* 0x00000025ff25723e */ /* 0x000fe200000000ff */
[----:B------:R-:W-:Y:S01]  /*5320*/  FMUL R50, R50, R88 ;  /* 0x0000005832327220 */ /* 0x000fe20000400000 */
[----:B------:R-:W-:Y:S01]  /*5330*/  F2FP.F16.F32.PACK_AB R38, RZ, R38 ;  /* 0x00000026ff26723e */ /* 0x000fe200000000ff */
[----:B------:R-:W-:Y:S01]  /*5340*/  FMUL R51, R51, R88 ;  /* 0x0000005833337220 */ /* 0x000fe20000400000 */
[----:B------:R-:W-:Y:S01]  /*5350*/  F2FP.F16.F32.PACK_AB R39, RZ, R39 ;  /* 0x00000027ff27723e */ /* 0x000fe200000000ff */
[----:B------:R-:W-:Y:S01]  /*5360*/  @P2 STG.E.U16 desc[UR38][R6.64+0x22], R33 ;  /* 0x0000222106002986 */ /* 0x000fe2000c101526 */
[----:B------:R-:W-:Y:S01]  /*5370*/  F2FP.F16.F32.PACK_AB R40, RZ, R40 ;  /* 0x00000028ff28723e */ /* 0x000fe200000000ff */
[-C--:B------:R-:W-:Y:S01]  /*5380*/  FMUL R52, R52, R88.reuse ;  /* 0x0000005834347220 */ /* 0x080fe20000400000 */
[----:B------:R-:W-:Y:S01]  /*5390*/  F2FP.F16.F32.PACK_AB R41, RZ, R41 ;  /* 0x00000029ff29723e */ /* 0x000fe200000000ff */
[----:B------:R-:W-:Y:S01]  /*53a0*/  @P1 STG.E.U16 desc[UR38][R8.64+0x20], R34 ;  /* 0x0000202208001986 */ /* 0x000fe2000c101526 */
[----:B------:R-:W-:Y:S01]  /*53b0*/  ISETP.GT.AND P1, PT, R3, 0x8, P0 ;  /* 0x000000080300780c */ /* 0x000fe20000724270 */
[-C--:B------:R-:W-:Y:S01]  /*53c0*/  FMUL R53, R53, R88.reuse ;  /* 0x0000005835357220 */ /* 0x080fe20000400000 */
[C---:B------:R-:W-:Y:S01]  /*53d0*/  ISETP.GT.AND P0, PT, R4.reuse, 0x20, PT ;  /* 0x000000200400780c */ /* 0x040fe20003f04270 */
[----:B------:R-:W-:Y:S01]  /*53e0*/  @P3 STG.E.U16 desc[UR38][R8.64+0x22], R35 ;  /* 0x0000222308003986 */ /* 0x000fe2000c101526 */
[----:B------:R-:W-:Y:S01]  /*53f0*/  ISETP.GT.AND P3, PT, R4, 0x19, PT ;  /* 0x000000190400780c */ /* 0x000fe20003f64270 */
[----:B------:R-:W-:Y:S01]  /*5400*/  FMUL R54, R54, R88 ;  /* 0x0000005836367220 */ /* 0x000fe20000400000 */
[----:B------:R-:W-:Y:S01]  /*5410*/  F2FP.F16.F32.PACK_AB R42, RZ, R42 ;  /* 0x0000002aff2a723e */ /* 0x000fe200000000ff */
[----:B------:R-:W-:Y:S01]  /*5420*/  @P4 STG.E.U16 desc[UR38][R6.64+0x30], R36 ;  /* 0x0000302406004986 */ /* 0x000fe2000c101526 */
[----:B------:R-:W-:Y:S01]  /*5430*/  ISETP.GT.AND P2, PT, R3, RZ, P3 ;  /* 0x000000ff0300720c */ /* 0x000fe20001f44270 */
[-C--:B------:R-:W-:Y:S01]  /*5440*/  FMUL R55, R55, R88.reuse ;  /* 0x0000005837377220 */ /* 0x080fe20000400000 */
[C---:B------:R-:W-:Y:S01]  /*5450*/  ISETP.GT.AND P3, PT, R3.reuse, 0x8, P3 ;  /* 0x000000080300780c */ /* 0x040fe20001f64270 */
[-C--:B------:R-:W-:Y:S01]  /*5460*/  FMUL R56, R56, R88.reuse ;  /* 0x0000005838387220 */ /* 0x080fe20000400000 */
[----:B------:R-:W-:Y:S01]  /*5470*/  ISETP.GT.AND P4, PT, R3, RZ, P0 ;  /* 0x000000ff0300720c */ /* 0x000fe20000784270 */
[-C--:B------:R-:W-:Y:S01]  /*5480*/  FMUL R57, R57, R88.reuse ;  /* 0x0000005839397220 */ /* 0x080fe20000400000 */
[----:B------:R-:W-:Y:S01]  /*5490*/  F2FP.F16.F32.PACK_AB R43, RZ, R43 ;  /* 0x0000002bff2b723e */ /* 0x000fe200000000ff */
[----:B------:R-:W-:Y:S01]  /*54a0*/  FMUL R58, R58, R88 ;  /* 0x000000583a3a7220 */ /* 0x000fe20000400000 */
[----:B------:R-:W-:Y:S01]  /*54b0*/  F2FP.F16.F32.PACK_AB R44, RZ, R44 ;  /* 0x0000002cff2c723e */ /* 0x000fe200000000ff */
[-C--:B------:R-:W-:Y:S01]  /*54c0*/  FMUL R59, R59, R88.reuse ;  /* 0x000000583b3b7220 */ /* 0x080fe20000400000 */
[----:B------:R-:W-:Y:S01]  /*54d0*/  F2FP.F16.F32.PACK_AB R45, RZ, R45 ;  /* 0x0000002dff2d723e */ /* 0x000fe200000000ff */
[----:B------:R-:W-:Y:S01]  /*54e0*/  FMUL R60, R60, R88 ;  /* 0x000000583c3c7220 */ /* 0x000fe20000400000 */
[----:B------:R-:W-:Y:S01]  /*54f0*/  F2FP.F16.F32.PACK_AB R46, RZ, R46 ;  /* 0x0000002eff2e723e */ /* 0x000fe200000000ff */
[----:B------:R-:W-:Y:S01]  /*5500*/  @P2 STG.E.U16 desc[UR38][R6.64+0x32], R37 ;  /* 0x0000322506002986 */ /* 0x000fe2000c101526 */
[----:B------:R-:W-:Y:S01]  /*5510*/  F2FP.F16.F32.PACK_AB R47, RZ, R47 ;  /* 0x0000002fff2f723e */ /* 0x000fe200000000ff */
[----:B------:R-:W-:Y:S01]  /*5520*/  FMUL R61, R61, R88 ;  /* 0x000000583d3d7220 */ /* 0x000fe20000400000 */
[----:B------:R-:W-:Y:S01]  /*5530*/  F2FP.F16.F32.PACK_AB R48, RZ, R48 ;  /* 0x00000030ff30723e */ /* 0x000fe200000000ff */
[----:B------:R-:W-:Y:S01]  /*5540*/  @P1 STG.E.U16 desc[UR38][R8.64+0x30], R38 ;  /* 0x0000302608001986 */ /* 0x000fe2000c101526 */
[----:B------:R-:W-:Y:S01]  /*5550*/  ISETP.GT.AND P1, PT, R3, 0x8, P0 ;  /* 0x000000080300780c */ /* 0x000fe20000724270 */
[-C--:B------:R-:W-:Y:S01]  /*5560*/  FMUL R62, R62, R88.reuse ;  /* 0x000000583e3e7220 */ /* 0x080fe20000400000 */
[C---:B------:R-:W-:Y:S01]  /*5570*/  ISETP.GT.AND P0, PT, R4.reuse, 0x28, PT ;  /* 0x000000280400780c */ /* 0x040fe20003f04270 */
[----:B------:R-:W-:Y:S01]  /*5580*/  @P3 STG.E.U16 desc[UR38][R8.64+0x32], R39 ;  /* 0x0000322708003986 */ /* 0x000fe2000c101526 */
[----:B------:R-:W-:Y:S01]  /*5590*/  ISETP.GT.AND P3, PT, R4, 0x21, PT ;  /* 0x000000210400780c */ /* 0x000fe20003f64270 */
[-C--:B------:R-:W-:Y:S01]  /*55a0*/  FMUL R63, R63, R88.reuse ;  /* 0x000000583f3f7220 */ /* 0x080fe20000400000 */
[----:B------:R-:W-:Y:S01]  /*55b0*/  F2FP.F16.F32.PACK_AB R49, RZ, R49 ;  /* 0x00000031ff31723e */ /* 0x000fe200000000ff */
[----:B------:R-:W-:Y:S01]  /*55c0*/  @P4 STG.E.U16 desc[UR38][R6.64+0x40], R40 ;  /* 0x0000402806004986 */ /* 0x000fe2000c101526 */
[C---:B------:R-:W-:Y:S01]  /*55d0*/  ISETP.GT.AND P2, PT, R3.reuse, RZ, P3 ;  /* 0x000000ff0300720c */ /* 0x040fe20001f44270 */
[-C--:B------:R-:W-:Y:S01]  /*55e0*/  FMUL R64, R64, R88.reuse ;  /* 0x0000005840407220 */ /* 0x080fe20000400000 */
[----:B------:R-:W-:Y:S01]  /*55f0*/  ISETP.GT.AND P3, PT, R3, 0x8, P3 ;  /* 0x000000080300780c */ /* 0x000fe20001f64270 */
[-C--:B------:R-:W-:Y:S01]  /*5600*/  FMUL R65, R65, R88.reuse ;  /* 0x0000005841417220 */ /* 0x080fe20000400000 */
        /* <DEDUP_REMOVED lines=62> */
[----:B------:R-:W-:-:S02]  /*59f0*/  F2FP.F16.F32.PACK_AB R68, RZ, R68 ;  /* 0x00000044ff44723e */ /* 0x000fc400000000ff */
[----:B------:R-:W-:Y:S01]  /*5a00*/  F2FP.F16.F32.PACK_AB R69, RZ, R69 ;  /* 0x00000045ff45723e */ /* 0x000fe200000000ff */
[----:B------:R-:W-:Y:S01]  /*5a10*/  @P1 STG.E.U16 desc[UR38][R8.64+0x60], R50 ;  /* 0x0000603208001986 */ /* 0x000fe2000c101526 */
[C---:B------:R-:W-:Y:S02]  /*5a20*/  ISETP.GT.AND P1, PT, R3.reuse, 0x8, P0 ;  /* 0x000000080300780c */ /* 0x040fe40000724270 */
[C---:B------:R-:W-:Y:S01]  /*5a30*/  ISETP.GT.AND P0, PT, R4.reuse, 0x40, PT ;  /* 0x000000400400780c */ /* 0x040fe20003f04270 */
[----:B------:R-:W-:Y:S01]  /*5a40*/  @P3 STG.E.U16 desc[UR38][R8.64+0x62], R51 ;  /* 0x0000623308003986 */ /* 0x000fe2000c101526 */
[----:B------:R-:W-:Y:S02]  /*5a50*/  ISETP.GT.AND P3, PT, R4, 0x39, PT ;  /* 0x000000390400780c */ /* 0x000fe40003f64270 */
[----:B------:R-:W-:Y:S01]  /*5a60*/  F2FP.F16.F32.PACK_AB R70, RZ, R70 ;  /* 0x00000046ff46723e */ /* 0x000fe200000000ff */
[----:B------:R-:W-:Y:S01]  /*5a70*/  @P4 STG.E.U16 desc[UR38][R6.64+0x70], R52 ;  /* 0x0000703406004986 */ /* 0x000fe2000c101526 */
[----:B------:R-:W-:-:S02]  /*5a80*/  ISETP.GT.AND P2, PT, R3, RZ, P3 ;  /* 0x000000ff0300720c */ /* 0x000fc40001f44270 */
[C---:B------:R-:W-:Y:S02]  /*5a90*/  ISETP.GT.AND P3, PT, R3.reuse, 0x8, P3 ;  /* 0x000000080300780c */ /* 0x040fe40001f64270 */
[----:B------:R-:W-:Y:S02]  /*5aa0*/  ISETP.GT.AND P4, PT, R3, RZ, P0 ;  /* 0x000000ff0300720c */ /* 0x000fe40000784270 */
[----:B------:R-:W-:Y:S02]  /*5ab0*/  F2FP.F16.F32.PACK_AB R71, RZ, R71 ;  /* 0x00000047ff47723e */ /* 0x000fe400000000ff */
[----:B------:R-:W-:Y:S02]  /*5ac0*/  F2FP.F16.F32.PACK_AB R72, RZ, R72 ;  /* 0x00000048ff48723e */ /* 0x000fe400000000ff */
[----:B------:R-:W-:Y:S02]  /*5ad0*/  F2FP.F16.F32.PACK_AB R73, RZ, R73 ;  /* 0x00000049ff49723e */ /* 0x000fe400000000ff */
        /* <DEDUP_REMOVED lines=33> */
[----:B------:R-:W-:-:S03]  /*5cf0*/  F2FP.F16.F32.PACK_AB R87, RZ, R87 ;  /* 0x00000057ff57723e */ /* 0x000fc600000000ff */
[----:B------:R-:W-:Y:S04]  /*5d00*/  @P2 STG.E.U16 desc[UR38][R6.64+0x92], R61 ;  /* 0x0000923d06002986 */ /* 0x000fe8000c101526 */
[----:B------:R-:W-:Y:S01]  /*5d10*/  @P1 STG.E.U16 desc[UR38][R8.64+0x90], R62 ;  /* 0x0000903e08001986 */ /* 0x000fe2000c101526 */
[----:B------:R-:W-:Y:S02]  /*5d20*/  ISETP.GT.AND P1, PT, R3, 0x8, P0 ;  /* 0x000000080300780c */ /* 0x000fe40000724270 */
[C---:B------:R-:W-:Y:S01]  /*5d30*/  ISETP.GT.AND P0, PT, R4.reuse, 0x58, PT ;  /* 0x000000580400780c */ /* 0x040fe20003f04270 */
[----:B------:R-:W-:Y:S01]  /*5d40*/  @P3 STG.E.U16 desc[UR38][R8.64+0x92], R63 ;  /* 0x0000923f08003986 */ /* 0x000fe2000c101526 */
[----:B------:R-:W-:-:S03]  /*5d50*/  ISETP.GT.AND P3, PT, R4, 0x51, PT ;  /* 0x000000510400780c */ /* 0x000fc60003f64270 */
[----:B------:R-:W-:Y:S01]  /*5d60*/  @P4 STG.E.U16 desc[UR38][R6.64+0xa0], R64 ;  /* 0x0000a04006004986 */ /* 0x000fe2000c101526 */
[C---:B------:R-:W-:Y:S02]  /*5d70*/  ISETP.GT.AND P2, PT, R3.reuse, RZ, P3 ;  /* 0x000000ff0300720c */ /* 0x040fe40001f44270 */
[C---:B------:R-:W-:Y:S02]  /*5d80*/  ISETP.GT.AND P3, PT, R3.reuse, 0x8, P3 ;  /* 0x000000080300780c */ /* 0x040fe40001f64270 */
[----:B------:R-:W-:-:S09]  /*5d90*/  ISETP.GT.AND P4, PT, R3, RZ, P0 ;  /* 0x000000ff0300720c */ /* 0x000fd20000784270 */
        /* <DEDUP_REMOVED lines=9> */
[C---:B------:R-:W-:Y:S02]  /*5e30*/  ISETP.GT.AND P3, PT, R3.reuse, RZ, P0 ;  /* 0x000000ff0300720c */ /* 0x040fe40000764270 */
[----:B------:R-:W-:-:S07]  /*5e40*/  ISETP.GT.AND P0, PT, R3, 0x8, P0 ;  /* 0x000000080300780c */ /* 0x000fce0000704270 */
[----:B------:R-:W-:Y:S04]  /*5e50*/  @P2 STG.E.U16 desc[UR38][R6.64+0xb2], R69 ;  /* 0x0000b24506002986 */ /* 0x000fe8000c101526 */
[----:B------:R-:W-:Y:S01]  /*5e60*/  @P1 STG.E.U16 desc[UR38][R8.64+0xb0], R70 ;  /* 0x0000b04608001986 */ /* 0x000fe2000c101526 */
[----:B------:R-:W-:-:S03]  /*5e70*/  ISETP.GT.AND P1, PT, R4, 0x68, PT ;  /* 0x000000680400780c */ /* 0x000fc60003f24270 */
        /* <DEDUP_REMOVED lines=11> */
[C---:B------:R-:W-:Y:S02]  /*5f30*/  ISETP.GT.AND P2, PT, R3.reuse, RZ, P0 ;  /* 0x000000ff0300720c */ /* 0x040fe40000744270 */
[----:B------:R-:W-:Y:S01]  /*5f40*/  ISETP.GT.AND P0, PT, R3, 0x8, P0 ;  /* 0x000000080300780c */ /* 0x000fe20000704270 */
[----:B------:R-:W-:Y:S01]  /*5f50*/  @P3 STG.E.U16 desc[UR38][R6.64+0xd0], R76 ;  /* 0x0000d04c06003986 */ /* 0x000fe2000c101526 */
[----:B------:R-:W-:-:S04]  /*5f60*/  ISETP.GT.AND P3, PT, R4, 0x70, PT ;  /* 0x000000700400780c */ /* 0x000fc80003f64270 */
[C---:B------:R-:W-:Y:S02]  /*5f70*/  ISETP.GT.AND P4, PT, R3.reuse, RZ, P3 ;  /* 0x000000ff0300720c */ /* 0x040fe40001f84270 */
[----:B------:R-:W-:-:S03]  /*5f80*/  ISETP.GT.AND P3, PT, R3, 0x8, P3 ;  /* 0x000000080300780c */ /* 0x000fc60001f64270 */
[----:B------:R-:W-:Y:S01]  /*5f90*/  @P2 STG.E.U16 desc[UR38][R6.64+0xd2], R77 ;  /* 0x0000d24d06002986 */ /* 0x000fe2000c101526 */
[----:B------:R-:W-:-:S03]  /*5fa0*/  ISETP.GT.AND P2, PT, R4, 0x79, PT ;  /* 0x000000790400780c */ /* 0x000fc60003f44270 */
[----:B------:R-:W-:Y:S01]  /*5fb0*/  @P1 STG.E.U16 desc[UR38][R8.64+0xd0], R78 ;  /* 0x0000d04e08001986 */ /* 0x000fe2000c101526 */
[----:B------:R-:W-:-:S03]  /*5fc0*/  ISETP.GT.AND P1, PT, R4, 0x78, PT ;  /* 0x000000780400780c */ /* 0x000fc60003f24270 */
[----:B------:R-:W-:Y:S01]  /*5fd0*/  @P0 STG.E.U16 desc[UR38][R8.64+0xd2], R79 ;  /* 0x0000d24f08000986 */ /* 0x000fe2000c101526 */
[----:B------:R-:W-:-:S03]  /*5fe0*/  ISETP.GT.AND P0, PT, R4, 0x71, PT ;  /* 0x000000710400780c */ /* 0x000fc60003f04270 */
[----:B------:R-:W-:Y:S01]  /*5ff0*/  @P4 STG.E.U16 desc[UR38][R6.64+0xe0], R80 ;  /* 0x0000e05006004986 */ /* 0x000fe2000c101526 */
[C---:B------:R-:W-:Y:S02]  /*6000*/  ISETP.GT.AND P4, PT, R3.reuse, RZ, P0 ;  /* 0x000000ff0300720c */ /* 0x040fe40000784270 */
[----:B------:R-:W-:-:S11]  /*6010*/  ISETP.GT.AND P0, PT, R3, 0x8, P0 ;  /* 0x000000080300780c */ /* 0x000fd60000704270 */
[----:B------:R-:W-:Y:S02]  /*6020*/  @P4 IMAD.MOV.U32 R4, RZ, RZ, R6 ;  /* 0x000000ffff044224 */ /* 0x000fe400078e0006 */
[----:B------:R-:W-:-:S05]  /*6030*/  @P4 IMAD.MOV.U32 R5, RZ, RZ, R7 ;  /* 0x000000ffff054224 */ /* 0x000fca00078e0007 */
[----:B------:R0:W-:Y:S01]  /*6040*/  @P4 STG.E.U16 desc[UR38][R4.64+0xe2], R81 ;  /* 0x0000e25104004986 */ /* 0x0001e2000c101526 */
[C---:B------:R-:W-:Y:S02]  /*6050*/  ISETP.GT.AND P4, PT, R3.reuse, RZ, P2 ;  /* 0x000000ff0300720c */ /* 0x040fe40001784270 */
[----:B------:R-:W-:Y:S01]  /*6060*/  ISETP.GT.AND P2, PT, R3, 0x8, P2 ;  /* 0x000000080300780c */ /* 0x000fe20001744270 */
[----:B0-----:R-:W-:Y:S02]  /*6070*/  @P3 IMAD.MOV.U32 R4, RZ, RZ, R8 ;  /* 0x000000ffff043224 */ /* 0x001fe400078e0008 */
[----:B------:R-:W-:-:S05]  /*6080*/  @P3 IMAD.MOV.U32 R5, RZ, RZ, R9 ;  /* 0x000000ffff053224 */ /* 0x000fca00078e0009 */
[----:B------:R0:W-:Y:S01]  /*6090*/  @P3 STG.E.U16 desc[UR38][R4.64+0xe0], R82 ;  /* 0x0000e05204003986 */ /* 0x0001e2000c101526 */
[C---:B------:R-:W-:Y:S02]  /*60a0*/  ISETP.GT.AND P3, PT, R3.reuse, RZ, P1 ;  /* 0x000000ff0300720c */ /* 0x040fe40000f64270 */
[----:B------:R-:W-:Y:S01]  /*60b0*/  ISETP.GT.AND P1, PT, R3, 0x8, P1 ;  /* 0x000000080300780c */ /* 0x000fe20000f24270 */
[----:B0-----:R-:W-:Y:S02]  /*60c0*/  @P0 IMAD.MOV.U32 R4, RZ, RZ, R8 ;  /* 0x000000ffff040224 */ /* 0x001fe400078e0008 */
[----:B------:R-:W-:-:S05]  /*60d0*/  @P0 IMAD.MOV.U32 R5, RZ, RZ, R9 ;  /* 0x000000ffff050224 */ /* 0x000fca00078e0009 */
[----:B------:R0:W-:Y:S03]  /*60e0*/  @P0 STG.E.U16 desc[UR38][R4.64+0xe2], R83 ;  /* 0x0000e25304000986 */ /* 0x0001e6000c101526 */
[----:B0-----:R-:W-:Y:S02]  /*60f0*/  @P3 IMAD.MOV.U32 R4, RZ, RZ, R6 ;  /* 0x000000ffff043224 */ /* 0x001fe400078e0006 */
[----:B------:R-:W-:-:S05]  /*6100*/  @P3 IMAD.MOV.U32 R5, RZ, RZ, R7 ;  /* 0x000000ffff053224 */ /* 0x000fca00078e0007 */
[----:B------:R0:W-:Y:S04]  /*6110*/  @P3 STG.E.U16 desc[UR38][R4.64+0xf0], R84 ;  /* 0x0000f05404003986 */ /* 0x0001e8000c101526 */
[----:B------:R4:W-:Y:S01]  /*6120*/  @P4 STG.E.U16 desc[UR38][R6.64+0xf2], R85 ;  /* 0x0000f25506004986 */ /* 0x0009e2000c101526 */
[----:B0-----:R-:W-:Y:S02]  /*6130*/  @P1 IMAD.MOV.U32 R4, RZ, RZ, R8 ;  /* 0x000000ffff041224 */ /* 0x001fe400078e0008 */
[----:B------:R-:W-:-:S05]  /*6140*/  @P1 IMAD.MOV.U32 R5, RZ, RZ, R9 ;  /* 0x000000ffff051224 */ /* 0x000fca00078e0009 */
[----:B------:R4:W-:Y:S04]  /*6150*/  @P1 STG.E.U16 desc[UR38][R4.64+0xf0], R86 ;  /* 0x0000f05604001986 */ /* 0x0009e8000c101526 */
[----:B------:R4:W-:Y:S02]  /*6160*/  @P2 STG.E.U16 desc[UR38][R8.64+0xf2], R87 ;  /* 0x0000f25708002986 */ /* 0x0009e4000c101526 */
.L_x_158:
[----:B------:R-:W-:Y:S05]  /*6170*/  BSYNC B0 ;  /* 0x0000000000007941 */ /* 0x000fea0003800000 */
.L_x_32:
[----:B------:R-:W-:Y:S01]  /*6180*/  IADD3 R16, P0, R16, UR36, RZ ;  /* 0x0000002410107c10 */ /* 0x000fe2000ff1e0ff */
[----:B------:R-:W-:Y:S01]  /*6190*/  ULDC.64 UR4, c[0x0][0x650] ;  /* 0x0001940000047ab9 */ /* 0x000fe20000000a00 */
[----:B------:R-:W-:Y:S01]  /*61a0*/  PRMT R3, RZ, 0x7610, R3 ;  /* 0x00007610ff037816 */ /* 0x000fe20000000003 */
[----:B------:R-:W-:Y:S01]  /*61b0*/  IMAD.MOV.U32 R100, RZ, RZ, -0x1 ;  /* 0xffffffffff647424 */ /* 0x000fe200078e00ff */
[----:B------:R-:W-:Y:S01]  /*61c0*/  IADD3.X R17, R17, UR42, RZ, P0, !PT ;  /* 0x0000002a11117c10 */ /* 0x000fe200087fe4ff */
[----:B------:R-:W-:Y:S01]  /*61d0*/  IMAD.MOV.U32 R99, RZ, RZ, -0x1 ;  /* 0xffffffffff637424 */ /* 0x000fe200078e00ff */
[----:B------:R-:W-:-:S04]  /*61e0*/  ISETP.GE.U32.AND P0, PT, R16, UR4, PT ;  /* 0x0000000410007c0c */ /* 0x000fc8000bf06070 */
[----:B------:R-:W-:-:S13]  /*61f0*/  ISETP.GE.U32.AND.EX P0, PT, R17, UR5, PT, P0 ;  /* 0x0000000511007c0c */ /* 0x000fda000bf06100 */
[----:B------:R-:W-:Y:S05]  /*6200*/  @P0 BRA `(.L_x_159) ;  /* 0x00000004004c0947 */ /* 0x000fea0003800000 */
[----:B------:R-:W0:Y:S01]  /*6210*/  LDC.64 R10, c[0x0][0x628] ;  /* 0x00018a00ff0a7b82 */ /* 0x000e220000000a00 */
[----:B---3--:R-:W3:Y:S01]  /*6220*/  S2R R12, SR_CTAID.X ;  /* 0x00000000000c7919 */ /* 0x008ee20000002500 */
[----:B-12-4-:R-:W-:Y:S02]  /*6230*/  IMAD.MOV.U32 R8, RZ, RZ, R16 ;  /* 0x000000ffff087224 */ /* 0x016fe400078e0010 */
[----:B------:R-:W-:Y:S01]  /*6240*/  IMAD.MOV.U32 R9, RZ, RZ, R17 ;  /* 0x000000ffff097224 */ /* 0x000fe200078e0011 */
[----:B------:R-:W1:Y:S03]  /*6250*/  S2R R20, SR_CTAID.Y ;  /* 0x0000000000147919 */ /* 0x000e660000002600 */
[----:B------:R-:W2:Y:S08]  /*6260*/  LDC R0, c[0x0][0x630] ;  /* 0x00018c00ff007b82 */ /* 0x000eb00000000800 */
[----:B------:R-:W4:Y:S01]  /*6270*/  LDC.64 R14, c[0x0][0x620] ;  /* 0x00018800ff0e7b82 */ /* 0x000f220000000a00 */
[----:B0-----:R-:W-:-:S04]  /*6280*/  ISETP.NE.U32.AND P0, PT, R10, RZ, PT ;  /* 0x000000ff0a00720c */ /* 0x001fc80003f05070 */
[----:B------:R-:W-:-:S13]  /*6290*/  ISETP.NE.AND.EX P0, PT, R11, RZ, PT, P0 ;  /* 0x000000ff0b00720c */ /* 0x000fda0003f05300 */
[----:B-1234-:R-:W-:Y:S05]  /*62a0*/  @!P0 BRA `(.L_x_160) ;  /* 0x0000000000288947 */ /* 0x01efea0003800000 */
        /* <DEDUP_REMOVED lines=10> */
.L_x_160:
[-CC-:B------:R-:W-:Y:S01]  /*6350*/  SHF.R.U64 R99, R8, R0.reuse, R9.reuse ;  /* 0x0000000008637219 */ /* 0x180fe20000001209 */
[----:B------:R-:W0:Y:S01]  /*6360*/  LDC.64 R26, c[0x0][0x640] ;  /* 0x00019000ff1a7b82 */ /* 0x000e220000000a00 */
[----:B------:R-:W-:Y:S01]  /*6370*/  SHF.R.U32.HI R0, RZ, R0, R9 ;  /* 0x00000000ff007219 */ /* 0x000fe20000011609 */
[----:B------:R-:W-:Y:S01]  /*6380*/  ULDC UR4, c[0x0][0x150] ;  /* 0x0000540000047ab9 */ /* 0x000fe20000000800 */
[----:B------:R-:W-:Y:S02]  /*6390*/  IADD3 R3, P0, RZ, -R99, RZ ;  /* 0x80000063ff037210 */ /* 0x000fe40007f1e0ff */
[----:B------:R-:W-:-:S03]  /*63a0*/  I2FP.F32.U32 R7, R12 ;  /* 0x0000000c00077245 */ /* 0x000fc60000201000 */
[----:B------:R-:W1:Y:S01]  /*63b0*/  LDC R6, c[0x0][0x618] ;  /* 0x00018600ff067b82 */ /* 0x000e620000000800 */
[----:B------:R-:W-:Y:S02]  /*63c0*/  IMAD.X R5, RZ, RZ, ~R0, P0 ;  /* 0x000000ffff057224 */ /* 0x000fe400000e0e00 */
[----:B------:R-:W-:Y:S01]  /*63d0*/  FMUL R7, R7, UR4 ;  /* 0x0000000407077c20 */ /* 0x000fe20008400000 */
[----:B------:R-:W-:Y:S01]  /*63e0*/  ULDC UR4, c[0x0][0x154] ;  /* 0x0000550000047ab9 */ /* 0x000fe20000000800 */
[-C--:B------:R-:W-:Y:S02]  /*63f0*/  IMAD R0, R5, R14.reuse, RZ ;  /* 0x0000000e05007224 */ /* 0x080fe400078e02ff */
[C---:B------:R-:W-:Y:S01]  /*6400*/  IMAD.WIDE.U32 R4, R3.reuse, R14, R16 ;  /* 0x0000000e03047225 */ /* 0x040fe200078e0010 */
[----:B------:R-:W2:Y:S01]  /*6410*/  LDC R11, c[0x0][0x608] ;  /* 0x00018200ff0b7b82 */ /* 0x000ea20000000800 */
[----:B------:R-:W3:Y:S02]  /*6420*/  F2I.U32.TRUNC.NTZ R7, R7 ;  /* 0x0000000700077305 */ /* 0x000ee4000020f000 */
[----:B------:R-:W-:-:S04]  /*6430*/  IMAD R3, R3, R15, R0 ;  /* 0x0000000f03037224 */ /* 0x000fc800078e0200 */
[----:B------:R-:W-:Y:S01]  /*6440*/  IMAD.IADD R3, R5, 0x1, R3 ;  /* 0x0000000105037824 */ /* 0x000fe200078e0203 */
[----:B------:R-:W4:Y:S01]  /*6450*/  LDC R8, c[0x0][0x658] ;  /* 0x00019600ff087b82 */ /* 0x000f220000000800 */
[----:B------:R-:W-:Y:S02]  /*6460*/  I2FP.F32.U32 R5, R20 ;  /* 0x0000001400057245 */ /* 0x000fe40000201000 */
[----:B0-----:R-:W-:-:S04]  /*6470*/  ISETP.NE.U32.AND P0, PT, R26, RZ, PT ;  /* 0x000000ff1a00720c */ /* 0x001fc80003f05070 */
[----:B------:R-:W-:Y:S01]  /*6480*/  ISETP.NE.AND.EX P0, PT, R27, RZ, PT, P0 ;  /* 0x000000ff1b00720c */ /* 0x000fe20003f05300 */
[----:B------:R-:W0:Y:S01]  /*6490*/  LDC R9, c[0x0][0x144] ;  /* 0x00005100ff097b82 */ /* 0x000e220000000800 */
[-C--:B-1----:R-:W-:Y:S01]  /*64a0*/  SHF.R.U64 R13, R4, R6.reuse, R3 ;  /* 0x00000006040d7219 */ /* 0x082fe20000001203 */
[----:B---3--:R-:W-:Y:S01]  /*64b0*/  IMAD.MOV R7, RZ, RZ, -R7 ;  /* 0x000000ffff077224 */ /* 0x008fe200078e0a07 */
[----:B------:R-:W-:Y:S01]  /*64c0*/  SHF.R.U32.HI R0, RZ, R6, R3 ;  /* 0x00000006ff007219 */ /* 0x000fe20000011603 */
[----:B------:R-:W-:-:S04]  /*64d0*/  FMUL R6, R5, UR4 ;  /* 0x0000000405067c20 */ /* 0x000fc80008400000 */
[----:B------:R-:W1:Y:S01]  /*64e0*/  LDC R21, c[0x0][0x148] ;  /* 0x00005200ff157b82 */ /* 0x000e620000000800 */
[----:B------:R3:W0:Y:S01]  /*64f0*/  F2I.U32.TRUNC.NTZ R14, R6 ;  /* 0x00000006000e7305 */ /* 0x000622000020f000 */
[-CC-:B--2---:R-:W-:Y:S02]  /*6500*/  SHF.R.U64 R10, R13, R11.reuse, R0.reuse ;  /* 0x0000000b0d0a7219 */ /* 0x184fe40000001200 */
[----:B------:R-:W-:-:S04]  /*6510*/  SHF.R.U32.HI R3, RZ, R11, R0 ;  /* 0x0000000bff037219 */ /* 0x000fc80000011600 */
[----:B-----5:R-:W2:Y:S01]  /*6520*/  LDC R24, c[0x0][0x648] ;  /* 0x00019200ff187b82 */ /* 0x020ea20000000800 */
[-CC-:B----4-:R-:W-:Y:S02]  /*6530*/  SHF.R.U64 R15, R10, R8.reuse, R3.reuse ;  /* 0x000000080a0f7219 */ /* 0x190fe40000001203 */
[----:B------:R-:W-:-:S03]  /*6540*/  SHF.R.U32.HI R5, RZ, R8, R3 ;  /* 0x00000008ff057219 */ /* 0x000fc60000011603 */
[----:B------:R-:W-:Y:S02]  /*6550*/  IMAD.MOV.U32 R4, RZ, RZ, R15 ;  /* 0x000000ffff047224 */ /* 0x000fe400078e000f */
[----:B------:R-:W4:Y:S01]  /*6560*/  LDC R28, c[0x0][0x638] ;  /* 0x00018e00ff1c7b82 */ /* 0x000f220000000800 */
[----:B0-----:R-:W-:-:S07]  /*6570*/  IMAD R25, R9, R7, R12 ;  /* 0x0000000709197224 */ /* 0x001fce00078e020c */
[----:B------:R-:W0:Y:S08]  /*6580*/  LDC R29, c[0x0][0x610] ;  /* 0x00018400ff1d7b82 */ /* 0x000e300000000800 */
[----:B------:R-:W0:Y:S01]  /*6590*/  LDC R30, c[0x0][0x600] ;  /* 0x00018000ff1e7b82 */ /* 0x000e220000000800 */
[----:B-1-3--:R-:W-:Y:S05]  /*65a0*/  @!P0 BRA `(.L_x_161) ;  /* 0x0000000000288947 */ /* 0x00afea0003800000 */
[----:B------:R-:W1:Y:S02]  /*65b0*/  LDC R0, c[0x0][0x64c] ;  /* 0x00019300ff007b82 */ /* 0x000e640000000800 */
[----:B-1----:R-:W-:-:S05]  /*65c0*/  IADD3 R3, P0, R15, R0, RZ ;  /* 0x000000000f037210 */ /* 0x002fca0007f1e0ff */
        /* <DEDUP_REMOVED lines=8> */
.L_x_161:
[----:B------:R-:W-:Y:S01]  /*6650*/  ISETP.NE.AND P0, PT, R2, 0x1, PT ;  /* 0x000000010200780c */ /* 0x000fe20003f05270 */
[----:B------:R-:W-:Y:S01]  /*6660*/  IMAD.MOV R14, RZ, RZ, -R14 ;  /* 0x000000ffff0e7224 */ /* 0x000fe200078e0a0e */
[----:B--2---:R-:W-:Y:S02]  /*6670*/  SHF.R.U64 R0, R4, R24, R5 ;  /* 0x0000001804007219 */ /* 0x004fe40000001205 */
[----:B------:R-:W-:Y:S02]  /*6680*/  LOP3.LUT R3, R10, R97, RZ, 0xc0, !PT ;  /* 0x000000610a037212 */ /* 0x000fe400078ec0ff */
[----:B------:R-:W-:Y:S01]  /*6690*/  LOP3.LUT R6, R13, R96, RZ, 0xc0, !PT ;  /* 0x000000600d067212 */ /* 0x000fe200078ec0ff */
[----:B------:R-:W-:Y:S02]  /*66a0*/  IMAD.MOV R4, RZ, RZ, -R0 ;  /* 0x000000ffff047224 */ /* 0x000fe400078e0a00 */
[----:B------:R-:W-:Y:S02]  /*66b0*/  IMAD R0, R92, R0, R3 ;  /* 0x000000005c007224 */ /* 0x000fe400078e0203 */
[----:B----4-:R-:W-:-:S02]  /*66c0*/  IMAD R3, R4, R28, R15 ;  /* 0x0000001c04037224 */ /* 0x010fc400078e020f */
[----:B------:R-:W-:Y:S02]  /*66d0*/  @P0 IMAD R25, R21, R14, R20 ;  /* 0x0000000e15190224 */ /* 0x000fe400078e0214 */
[----:B0-----:R-:W-:Y:S02]  /*66e0*/  IMAD R5, R3, R30, R6 ;  /* 0x0000001e03057224 */ /* 0x001fe400078e0206 */
[----:B------:R-:W-:Y:S02]  /*66f0*/  IMAD R0, R0, R29, R25 ;  /* 0x0000001d00007224 */ /* 0x000fe400078e0219 */
[----:B------:R-:W-:-:S03]  /*6700*/  IMAD.MOV.U32 R4, RZ, RZ, 0x1 ;  /* 0x00000001ff047424 */ /* 0x000fc600078e00ff */
[----:B------:R-:W-:Y:S02]  /*6710*/  SEL R100, R5, R0, !P0 ;  /* 0x0000000005647207 */ /* 0x000fe40004000000 */
[----:B------:R-:W-:Y:S02]  /*6720*/  PRMT R3, R4, 0x7610, R3 ;  /* 0x0000761004037816 */ /* 0x000fe40000000003 */
[----:B------:R-:W-:-:S07]  /*6730*/  SEL R0, R0, R5, !P0 ;  /* 0x0000000500007207 */ /* 0x000fce0004000000 */
.L_x_159:
[----:B------:R-:W-:Y:S01]  /*6740*/  LOP3.LUT P0, RZ, R3, 0xff, RZ, 0xc0, !PT ;  /* 0x000000ff03ff7812 */ /* 0x000fe2000780c0ff */
[----:B------:R-:W-:Y:S01]  /*6750*/  UIMAD.WIDE.U32 UR4, UR41, -0x33333333, URZ ;  /* 0xcccccccd290478a5 */ /* 0x000fe2000f8e003f */
[----:B------:R-:W-:-:S03]  /*6760*/  IMAD.MOV.U32 R101, RZ, RZ, R0 ;  /* 0x000000ffff657224 */ /* 0x000fc600078e0000 */
[----:B------:R-:W-:-:S04]  /*6770*/  USHF.R.U32.HI UR4, URZ, 0x2, UR5 ;  /* 0x000000023f047899 */ /* 0x000fc80008011605 */
[----:B------:R-:W-:-:S04]  /*6780*/  UIMAD UR41, UR4, -0x5, UR41 ;  /* 0xfffffffb042978a4 */ /* 0x000fc8000f8e0229 */
[----:B------:R-:W-:Y:S08]  /*6790*/  @P0 BRA `(.L_x_162) ;  /* 0xffffffac00240947 */ /* 0x000ff0000383ffff */
[----:B------:R-:W-:Y:S05]  /*67a0*/  EXIT ;  /* 0x000000000000794d */ /* 0x000fea0003800000 */
.L_x_7:
        /* <DEDUP_REMOVED lines=26> */
.L_x_164:
[----:B------:R-:W0:Y:S01]  /*6950*/  LDC.64 R28, c[0x0][0x640] ;  /* 0x00019000ff1c7b82 */ /* 0x000e220000000a00 */
[-CC-:B------:R-:W-:Y:S01]  /*6960*/  SHF.R.U64 R22, R14, R6.reuse, R15.reuse ;  /* 0x000000060e167219 */ /* 0x180fe2000000120f */
[----:B------:R-:W-:Y:S01]  /*6970*/  IMAD.MOV.U32 R30, RZ, RZ, 0x1 ;  /* 0x00000001ff1e7424 */ /* 0x000fe200078e00ff */
[----:B------:R-:W-:Y:S02]  /*6980*/  SHF.R.U32.HI R6, RZ, R6, R15 ;  /* 0x00000006ff067219 */ /* 0x000fe4000001160f */
[----:B------:R-:W-:-:S03]  /*6990*/  IADD3 R13, P0, RZ, -R22, RZ ;  /* 0x80000016ff0d7210 */ /* 0x000fc60007f1e0ff */
[----:B------:R-:W1:Y:S02]  /*69a0*/  LDC R12, c[0x0][0x618] ;  /* 0x00018600ff0c7b82 */ /* 0x000e640000000800 */
[----:B------:R-:W-:-:S04]  /*69b0*/  IMAD.X R11, RZ, RZ, ~R6, P0 ;  /* 0x000000ffff0b7224 */ /* 0x000fc800000e0e06 */
[-C--:B------:R-:W-:Y:S02]  /*69c0*/  IMAD R6, R11, R24.reuse, RZ ;  /* 0x000000180b067224 */ /* 0x080fe400078e02ff */
[----:B------:R-:W2:Y:S01]  /*69d0*/  LDC R14, c[0x0][0x608] ;  /* 0x00018200ff0e7b82 */ /* 0x000ea20000000800 */
[----:B------:R-:W-:-:S04]  /*69e0*/  IMAD.WIDE.U32 R10, R13, R24, R16 ;  /* 0x000000180d0a7225 */ /* 0x000fc800078e0010 */
[----:B------:R-:W-:-:S03]  /*69f0*/  IMAD R13, R13, R25, R6 ;  /* 0x000000190d0d7224 */ /* 0x000fc600078e0206 */
[----:B------:R-:W3:Y:S01]  /*6a00*/  LDC R27, c[0x0][0x658] ;  /* 0x00019600ff1b7b82 */ /* 0x000ee20000000800 */
[----:B------:R-:W-:Y:S01]  /*6a10*/  IMAD.IADD R11, R11, 0x1, R13 ;  /* 0x000000010b0b7824 */ /* 0x000fe200078e020d */
[----:B0-----:R-:W-:-:S04]  /*6a20*/  ISETP.NE.U32.AND P0, PT, R28, RZ, PT ;  /* 0x000000ff1c00720c */ /* 0x001fc80003f05070 */
[----:B------:R-:W-:Y:S02]  /*6a30*/  ISETP.NE.AND.EX P0, PT, R29, RZ, PT, P0 ;  /* 0x000000ff1d00720c */ /* 0x000fe40003f05300 */
[----:B------:R-:W0:Y:S01]  /*6a40*/  LDC R24, c[0x0][0x600] ;  /* 0x00018000ff187b82 */ /* 0x000e220000000800 */
[-CC-:B-1----:R-:W-:Y:S01]  /*6a50*/  SHF.R.U64 R8, R10, R12.reuse, R11.reuse ;  /* 0x0000000c0a087219 */ /* 0x182fe2000000120b */
[----:B------:R-:W-:Y:S01]  /*6a60*/  IMAD.MOV.U32 R10, RZ, RZ, -0x1 ;  /* 0xffffffffff0a7424 */ /* 0x000fe200078e00ff */
[----:B------:R-:W-:-:S05]  /*6a70*/  SHF.R.U32.HI R11, RZ, R12, R11 ;  /* 0x0000000cff0b7219 */ /* 0x000fca000001160b */
[----:B------:R-:W1:Y:S01]  /*6a80*/  LDC R25, c[0x0][0x648] ;  /* 0x00019200ff197b82 */ /* 0x000e620000000800 */
[-CC-:B--2---:R-:W-:Y:S02]  /*6a90*/  SHF.R.U64 R21, R8, R14.reuse, R11.reuse ;  /* 0x0000000e08157219 */ /* 0x184fe4000000120b */
[----:B------:R-:W-:-:S05]  /*6aa0*/  SHF.R.U32.HI R6, RZ, R14, R11 ;  /* 0x0000000eff067219 */ /* 0x000fca000001160b */
[----:B------:R-:W2:Y:S01]  /*6ab0*/  LDC R26, c[0x0][0x638] ;  /* 0x00018e00ff1a7b82 */ /* 0x000ea20000000800 */
[-C--:B---3--:R-:W-:Y:S02]  /*6ac0*/  SHF.L.U32 R10, R10, R27.reuse, RZ ;  /* 0x0000001b0a0a7219 */ /* 0x088fe400000006ff */
[-CC-:B------:R-:W-:Y:S02]  /*6ad0*/  SHF.R.U64 R23, R21, R27.reuse, R6.reuse ;  /* 0x0000001b15177219 */ /* 0x180fe40000001206 */
[----:B------:R-:W-:Y:S02]  /*6ae0*/  LOP3.LUT R32, RZ, R10, RZ, 0x33, !PT ;  /* 0x0000000aff207212 */ /* 0x000fe400078e33ff */
[----:B------:R-:W-:Y:S01]  /*6af0*/  SHF.R.U32.HI R11, RZ, R27, R6 ;  /* 0x0000001bff0b7219 */ /* 0x000fe20000011606 */
[----:B------:R-:W3:Y:S01]  /*6b00*/  LDC R31, c[0x0][0x610] ;  /* 0x00018400ff1f7b82 */ /* 0x000ee20000000800 */
[----:B------:R-:W-:Y:S01]  /*6b10*/  IMAD.MOV.U32 R10, RZ, RZ, R23 ;  /* 0x000000ffff0a7224 */ /* 0x000fe200078e0017 */
[----:B------:R-:W-:Y:S06]  /*6b20*/  @!P0 BRA `(.L_x_165) ;  /* 0x0000000000288947 */ /* 0x000fec0003800000 */
        /* <DEDUP_REMOVED lines=10> */
.L_x_165:
[----:B------:R-:W-:Y:S02]  /*6bd0*/  ISETP.NE.AND P0, PT, R2, 0x1, PT ;  /* 0x000000010200780c */ /* 0x000fe40003f05270 */
[----:B-1----:R-:W-:Y:S01]  /*6be0*/  SHF.R.U64 R6, R10, R25, R11 ;  /* 0x000000190a067219 */ /* 0x002fe2000000120b */
[----:B0-----:R-:W-:Y:S01]  /*6bf0*/  VIADD R11, R24, 0xffffffff ;  /* 0xffffffff180b7836 */ /* 0x001fe20000000000 */
[----:B------:R-:W-:Y:S02]  /*6c00*/  SHF.L.U32 R30, R30, R27, RZ ;  /* 0x0000001b1e1e7219 */ /* 0x000fe400000006ff */
[----:B------:R-:W-:Y:S01]  /*6c10*/  LOP3.LUT R5, R21, R32, RZ, 0xc0, !PT ;  /* 0x0000002015057212 */ /* 0x000fe200078ec0ff */
[----:B------:R-:W-:-:S04]  /*6c20*/  IMAD.MOV R10, RZ, RZ, -R6 ;  /* 0x000000ffff0a7224 */ /* 0x000fc800078e0a06 */
[----:B------:R-:W-:Y:S01]  /*6c30*/  IMAD R6, R30, R6, R5 ;  /* 0x000000061e067224 */ /* 0x000fe200078e0205 */
[----:B------:R-:W-:Y:S01]  /*6c40*/  LOP3.LUT R5, R8, R11, RZ, 0xc0, !PT ;  /* 0x0000000b08057212 */ /* 0x000fe200078ec0ff */
[----:B------:R-:W-:Y:S02]  /*6c50*/  @P0 IMAD R7, R9, R20, R4 ;  /* 0x0000001409070224 */ /* 0x000fe400078e0204 */
[----:B--2---:R-:W-:Y:S02]  /*6c60*/  IMAD R4, R10, R26, R23 ;  /* 0x0000001a0a047224 */ /* 0x004fe400078e0217 */
[----:B---3--:R-:W-:Y:S02]  /*6c70*/  IMAD R7, R6, R31, R7 ;  /* 0x0000001f06077224 */ /* 0x008fe400078e0207 */
[----:B------:R-:W-:Y:S02]  /*6c80*/  IMAD R4, R4, R24, R5 ;  /* 0x0000001804047224 */ /* 0x000fe400078e0205 */
[----:B------:R-:W-:-:S02]  /*6c90*/  IMAD.MOV.U32 R8, RZ, RZ, 0x1 ;  /* 0x00000001ff087424 */ /* 0x000fc400078e00ff */
[----:B------:R-:W-:Y:S01]  /*6ca0*/  IMAD.MOV.U32 R6, RZ, RZ, R22 ;  /* 0x000000ffff067224 */ /* 0x000fe200078e0016 */
[----:B------:R-:W-:Y:S02]  /*6cb0*/  SEL R19, R4, R7, !P0 ;  /* 0x0000000704137207 */ /* 0x000fe40004000000 */
[----:B------:R-:W-:-:S07]  /*6cc0*/  SEL R21, R7, R4, !P0 ;  /* 0x0000000407157207 */ /* 0x000fce0004000000 */
.L_x_163:
[----:B------:R-:W-:-:S08]  /*6cd0*/  NOP ;  /* 0x0000000000007918 */ /* 0x000fd00000000000 */
[----:B------:R-:W0:-:S00]  /*6ce0*/  USETMAXREG.DEALLOC.CTAPOOL 0x28 ;  /* 0x00000028000079c8 */ /* 0x000e0000080e0500 */
[----:B0-----:R-:W-:-:S13]  /*6cf0*/  ISETP.NE.AND P0, PT, R3, RZ, PT ;  /* 0x000000ff0300720c */ /* 0x001fda0003f05270 */
[----:B------:R-:W-:Y:S05]  /*6d00*/  @P0 EXIT ;  /* 0x000000000000094d */ /* 0x000fea0003800000 */
[----:B------:R-:W-:Y:S01]  /*6d10*/  LOP3.LUT P0, RZ, R8, 0xff, RZ, 0xc0, !PT ;  /* 0x000000ff08ff7812 */ /* 0x000fe2000780c0ff */
[----:B------:R-:W-:Y:S02]  /*6d20*/  IMAD.MOV.U32 R3, RZ, RZ, 0x1 ;  /* 0x00000001ff037424 */ /* 0x000fe400078e00ff */
[----:B------:R-:W-:-:S10]  /*6d30*/  IMAD.MOV.U32 R8, RZ, RZ, RZ ;  /* 0x000000ffff087224 */ /* 0x000fd400078e00ff */
[----:B------:R-:W-:Y:S05]  /*6d40*/  @!P0 BRA `(.L_x_166) ;  /* 0x0000000c00248947 */ /* 0x000fea0003800000 */
[----:B------:R-:W0:Y:S01]  /*6d50*/  LDC R3, c[0x0][0x28c] ;  /* 0x0000a300ff037b82 */ /* 0x000e220000000800 */
[----:B------:R-:W-:Y:S01]  /*6d60*/  ULDC UR5, c[0x0][0x658] ;  /* 0x0001960000057ab9 */ /* 0x000fe20000000800 */
[----:B------:R-:W-:Y:S01]  /*6d70*/  UMOV UR6, 0xffffffff ;  /* 0xffffffff00067882 */ /* 0x000fe20000000000 */
[----:B------:R-:W-:Y:S01]  /*6d80*/  BSSY B0, `(.L_x_166) ;  /* 0x00000c5000007945 */ /* 0x000fe20003800000 */
[----:B------:R-:W-:Y:S01]  /*6d90*/  USHF.L.U32 UR6, UR6, UR5, URZ ;  /* 0x0000000506067299 */ /* 0x000fe2000800063f */
[----:B------:R-:W-:Y:S01]  /*6da0*/  IMAD.MOV.U32 R10, RZ, RZ, 0x1 ;  /* 0x00000001ff0a7424 */ /* 0x000fe200078e00ff */
[----:B------:R-:W-:Y:S01]  /*6db0*/  LOP3.LUT R9, R18, 0x2, RZ, 0xfc, !PT ;  /* 0x0000000212097812 */ /* 0x000fe200078efcff */
[----:B------:R-:W-:Y:S01]  /*6dc0*/  IMAD.MOV.U32 R8, RZ, RZ, RZ ;  /* 0x000000ffff087224 */ /* 0x000fe200078e00ff */
[----:B------:R-:W1:Y:S01]  /*6dd0*/  S2UR UR8, SR_CgaCtaId ;  /* 0x00000000000879c3 */ /* 0x000e620000008800 */
[----:B------:R-:W-:Y:S01]  /*6de0*/  ULDC UR4, c[0x0][0x600] ;  /* 0x0001800000047ab9 */ /* 0x000fe20000000800 */
[----:B------:R-:W-:Y:S01]  /*6df0*/  UMOV UR7, 0x1 ;  /* 0x0000000100077882 */ /* 0x000fe20000000000 */
[----:B------:R-:W-:-:S02]  /*6e00*/  UIADD3 UR15, UR4, -0x1, URZ ;  /* 0xffffffff040f7890 */ /* 0x000fc4000fffe03f */
[----:B------:R-:W-:Y:S02]  /*6e10*/  USHF.L.U32 UR17, UR7, UR5, URZ ;  /* 0x0000000507117299 */ /* 0x000fe4000800063f */
[----:B------:R-:W-:Y:S01]  /*6e20*/  ULOP3.LUT UR16, URZ, UR6, URZ, 0x33, !UPT ;  /* 0x000000063f107292 */ /* 0x000fe2000f8e333f */
[----:B------:R-:W-:Y:S01]  /*6e30*/  ULDC.64 UR20, c[0x0][0x198] ;  /* 0x0000660000147ab9 */ /* 0x000fe20000000a00 */
[----:B0-----:R-:W-:-:S05]  /*6e40*/  VIADD R3, R3, 0x3f ;  /* 0x0000003f03037836 */ /* 0x001fca0000000000 */
[----:B------:R-:W-:Y:S01]  /*6e50*/  SHF.R.S32.HI R4, RZ, 0x1f, R3 ;  /* 0x0000001fff047819 */ /* 0x000fe20000011403 */
[----:B-1----:R-:W-:-:S03]  /*6e60*/  IMAD.U32 R12, RZ, RZ, UR8 ;  /* 0x00000008ff0c7e24 */ /* 0x002fc6000f8e00ff */
[----:B------:R-:W-:Y:S01]  /*6e70*/  LEA.HI R4, R4, R3, RZ, 0x6 ;  /* 0x0000000304047211 */ /* 0x000fe200078f30ff */
[----:B------:R-:W-:-:S03]  /*6e80*/  IMAD.MOV.U32 R3, RZ, RZ, 0x1 ;  /* 0x00000001ff037424 */ /* 0x000fc600078e00ff */
[----:B------:R-:W-:-:S05]  /*6e90*/  SHF.R.S32.HI R11, RZ, 0x6, R4 ;  /* 0x00000006ff0b7819 */ /* 0x000fca0000011404 */
[----:B------:R-:W-:-:S07]  /*6ea0*/  VIADD R13, R11, 0x1 ;  /* 0x000000010b0d7836 */ /* 0x000fce0000000000 */
.L_x_177:
[----:B------:R-:W-:-:S03]  /*6eb0*/  UMOV UR4, 0xffffffff ;  /* 0xffffffff00047882 */ /* 0x000fc60000000000 */
[----:B------:R-:W-:Y:S05]  /*6ec0*/  BRA.DIV UR4, `(.L_x_167) ;  /* 0x0000000e04d07947 */ /* 0x000fea000b800000 */
[----:B------:R-:W-:-:S13]  /*6ed0*/  ELECT P6, URZ, PT ;  /* 0x00000000003f782f */ /* 0x000fda00038c0000 */
.L_x_189:
[----:B------:R-:W0:Y:S01]  /*6ee0*/  LDC R4, c[0x0][0x28c] ;  /* 0x0000a300ff047b82 */ /* 0x000e220000000800 */
[----:B------:R-:W-:Y:S01]  /*6ef0*/  BSSY B1, `(.L_x_168) ;  /* 0x000003b000017945 */ /* 0x000fe20003800000 */
[----:B0-----:R-:W-:-:S13]  /*6f00*/  ISETP.LT.OR P6, PT, R4, 0x1, !P6 ;  /* 0x000000010400780c */ /* 0x001fda00077c1670 */
[----:B------:R-:W-:Y:S05]  /*6f10*/  @P6 BRA `(.L_x_169) ;  /* 0x0000000000e06947 */ /* 0x000fea0003800000 */
[----:B------:R-:W-:Y:S02]  /*6f20*/  IMAD R21, R21, 0x4, R12 ;  /* 0x0000000415157824 */ /* 0x000fe400078e020c */
[----:B------:R-:W-:Y:S02]  /*6f30*/  IMAD.SHL.U32 R19, R19, 0x80, RZ ;  /* 0x0000008013137824 */ /* 0x000fe400078e00ff */
[----:B------:R-:W-:Y:S02]  /*6f40*/  IMAD.MOV.U32 R22, RZ, RZ, RZ ;  /* 0x000000ffff167224 */ /* 0x000fe400078e00ff */
[----:B------:R-:W-:Y:S02]  /*6f50*/  IMAD.MOV.U32 R4, RZ, RZ, R13 ;  /* 0x000000ffff047224 */ /* 0x000fe400078e000d */
[----:B------:R-:W-:Y:S02]  /*6f60*/  IMAD.MOV.U32 R5, RZ, RZ, R3 ;  /* 0x000000ffff057224 */ /* 0x000fe400078e0003 */
[----:B------:R-:W-:-:S02]  /*6f70*/  IMAD.MOV.U32 R7, RZ, RZ, R8 ;  /* 0x000000ffff077224 */ /* 0x000fc400078e0008 */
[----:B------:R-:W-:-:S07]  /*6f80*/  IMAD.SHL.U32 R21, R21, 0x20, RZ ;  /* 0x0000002015157824 */ /* 0x000fce00078e00ff */
.L_x_172:
[----:B------:R-:W0:Y:S01]  /*6f90*/  S2UR UR4, SR_CgaCtaId ;  /* 0x00000000000479c3 */ /* 0x000e220000008800 */
[----:B------:R-:W-:Y:S02]  /*6fa0*/  MOV R15, 0x400 ;  /* 0x00000400000f7802 */ /* 0x000fe40000000f00 */
[----:B------:R-:W-:Y:S02]  /*6fb0*/  SHF.L.U32 R14, R5, 0x1f, RZ ;  /* 0x0000001f050e7819 */ /* 0x000fe400000006ff */
[----:B------:R-:W-:Y:S01]  /*6fc0*/  ISETP.NE.AND P1, PT, R0, RZ, PT ;  /* 0x000000ff0000720c */ /* 0x000fe20003f25270 */
[----:B0-----:R-:W-:-:S05]  /*6fd0*/  IMAD.U32 R12, RZ, RZ, UR4 ;  /* 0x00000004ff0c7e24 */ /* 0x001fca000f8e00ff */
[----:B------:R-:W-:-:S07]  /*6fe0*/  LEA R20, R12, R15, 0x18 ;  /* 0x0000000f0c147211 */ /* 0x000fce00078ec0ff */
[----:B------:R-:W0:Y:S01]  /*6ff0*/  @!P1 LDC R15, c[0x0][0x500] ;  /* 0x00014000ff0f9b82 */ /* 0x000e220000000800 */
[----:B------:R-:W-:-:S04]  /*7000*/  IMAD R23, R7, 0x8, R20 ;  /* 0x0000000807177824 */ /* 0x000fc800078e0214 */
[----:B------:R-:W1:Y:S02]  /*7010*/  SYNCS.PHASECHK.TRANS64.TRYWAIT P0, [R23+URZ+0x28], R14 ;  /* 0x0000280e170075a7 */ /* 0x000e64000800017f */
[----:B-1----:R-:W-:Y:S05]  /*7020*/  @!P0 BRA `(.L_x_170) ;  /* 0x0000000c00988947 */ /* 0x002fea0003800000 */
.L_x_190:
[----:B-1----:R-:W-:Y:S01]  /*7030*/  PRMT R14, R9, 0x9910, RZ ;  /* 0x00009910090e7816 */ /* 0x002fe200000000ff */
[----:B0-----:R0:W-:Y:S03]  /*7040*/  @!P1 SYNCS.ARRIVE.TRANS64 RZ, [R23+URZ], R15 ;  /* 0x0000000f17ff99a7 */ /* 0x0011e6000800003f */
[----:B------:R-:W-:-:S13]  /*7050*/  ISETP.NE.AND P0, PT, R14, 0x2, PT ;  /* 0x000000020e00780c */ /* 0x000fda0003f05270 */
[----:B0-----:R-:W-:Y:S05]  /*7060*/  @P0 BRA `(.L_x_171) ;  /* 0x0000000000040947 */ /* 0x001fea0003800000 */
[----:B------:R-:W-:Y:S01]  /*7070*/  BPT.TRAP 0x1 ;  /* 0x000000040000795c */ /* 0x000fe20000300000 */
.L_x_171:
[----:B------:R-:W-:Y:S01]  /*7080*/  IMAD R14, R7, 0x4, R12 ;  /* 0x00000004070e7824 */ /* 0x000fe200078e020c */
[----:B------:R-:W-:Y:S01]  /*7090*/  R2UR UR9, R23 ;  /* 0x00000000170972ca */ /* 0x000fe200000e0000 */
[----:B------:R-:W-:Y:S01]  /*70a0*/  VIADD R4, R4, 0xffffffff ;  /* 0xffffffff04047836 */ /* 0x000fe20000000000 */
[----:B------:R-:W-:Y:S01]  /*70b0*/  UIADD3 UR4, UP0, UR20, 0xf0, URZ ;  /* 0x000000f014047890 */ /* 0x000fe2000ff1e03f */
[----:B------:R-:W-:Y:S01]  /*70c0*/  IMAD.SHL.U32 R14, R14, 0x800, RZ ;  /* 0x000008000e0e7824 */ /* 0x000fe200078e00ff */
[----:B------:R-:W-:Y:S01]  /*70d0*/  R2UR UR11, R21 ;  /* 0x00000000150b72ca */ /* 0x000fe200000e0000 */
[----:B------:R-:W-:Y:S01]  /*70e0*/  UIADD3 UR22, UP1, UR20, 0x1f0, URZ ;  /* 0x000001f014167890 */ /* 0x000fe2000ff3e03f */
[----:B------:R-:W-:Y:S01]  /*70f0*/  R2UR UR10, R22 ;  /* 0x00000000160a72ca */ /* 0x000fe200000e0000 */
[--C-:B------:R-:W-:Y:S01]  /*7100*/  IMAD R14, R14, 0x2, R20.reuse ;  /* 0x000000020e0e7824 */ /* 0x100fe200078e0214 */
[----:B------:R-:W-:Y:S01]  /*7110*/  R2UR UR12, R6 ;  /* 0x00000000060c72ca */ /* 0x000fe200000e0000 */
[----:B------:R-:W-:Y:S01]  /*7120*/  IMAD R20, R7, 0x4000, R20 ;  /* 0x0000400007147824 */ /* 0x000fe200078e0214 */
[----:B------:R-:W-:Y:S01]  /*7130*/  R2UR UR18, R19 ;  /* 0x00000000131272ca */ /* 0x000fe200000e0000 */
[----:B------:R-:W-:Y:S01]  /*7140*/  VIADD R7, R7, 0x1 ;  /* 0x0000000107077836 */ /* 0x000fe20000000000 */
[----:B------:R-:W-:Y:S01]  /*7150*/  R2UR UR5, R14 ;  /* 0x000000000e0572ca */ /* 0x000fe200000e0000 */
[----:B------:R-:W-:Y:S01]  /*7160*/  UIADD3.X UR23, URZ, UR21, URZ, UP1, !UPT ;  /* 0x000000153f177290 */ /* 0x000fe20008ffe43f */
[----:B------:R-:W-:Y:S01]  /*7170*/  R2UR UR8, R20 ;  /* 0x00000000140872ca */ /* 0x000fe200000e0000 */
[----:B------:R-:W-:Y:S01]  /*7180*/  UMOV UR19, 0xf0000 ;  /* 0x000f000000137882 */ /* 0x000fe20000000000 */
[----:B------:R-:W-:Y:S01]  /*7190*/  ISETP.GT.AND P1, PT, R4, 0x1, PT ;  /* 0x000000010400780c */ /* 0x000fe20003f24270 */
[----:B------:R-:W-:Y:S01]  /*71a0*/  UMOV UR6, 0x0 ;  /* 0x0000000000067882 */ /* 0x000fe20000000000 */
[----:B------:R-:W-:Y:S01]  /*71b0*/  UMOV UR7, 0x10000000 ;  /* 0x1000000000077882 */ /* 0x000fe20000000000 */
[----:B------:R-:W-:Y:S01]  /*71c0*/  ISETP.NE.AND P0, PT, R7, 0x5, PT ;  /* 0x000000050700780c */ /* 0x000fe20003f05270 */
[----:B------:R-:W-:-:S03]  /*71d0*/  VIADD R22, R22, 0x40 ;  /* 0x0000004016167836 */ /* 0x000fc60000000000 */
[----:B------:R-:W-:Y:S02]  /*71e0*/  SEL R14, RZ, 0x1, P0 ;  /* 0x00000001ff0e7807 */ /* 0x000fe40000000000 */
[----:B------:R-:W-:Y:S01]  /*71f0*/  UIADD3 UR13, UR5, 0x100, URZ ;  /* 0x00000100050d7890 */ /* 0x000fe2000fffe03f */
[----:B------:R-:W-:Y:S01]  /*7200*/  SEL R7, R7, RZ, P0 ;  /* 0x000000ff07077207 */ /* 0x000fe20000000000 */
[----:B------:R-:W-:Y:S01]  /*7210*/  UIADD3.X UR5, URZ, UR21, URZ, UP0, !UPT ;  /* 0x000000153f057290 */ /* 0x000fe200087fe43f */
[----:B------:R-:W-:Y:S01]  /*7220*/  LOP3.LUT R5, R5, R14, RZ, 0x3c, !PT ;  /* 0x0000000e05057212 */ /* 0x000fe200078e3cff */
[----:B------:R-:W-:-:S03]  /*7230*/  UIADD3 UR14, UR8, 0x14100, URZ ;  /* 0x00014100080e7890 */ /* 0x000fc6000fffe03f */
[----:B------:R-:W-:-:S04]  /*7240*/  UMOV UR8, UR13 ;  /* 0x0000000d00087c82 */ /* 0x000fc80008000000 */
[----:B------:R0:W-:Y:S02]  /*7250*/  UTMALDG.3D.MULTICAST [UR8], [UR4], UR19, desc[UR6] ;  /* 0x00000608040073b4 */ /* 0x0001e40008011813 */
[----:B0-----:R-:W-:Y:S01]  /*7260*/  UMOV UR8, UR14 ;  /* 0x0000000e00087c82 */ /* 0x001fe20008000000 */
[----:B------:R-:W-:Y:S02]  /*7270*/  UMOV UR11, UR18 ;  /* 0x00000012000b7c82 */ /* 0x000fe40008000000 */
[----:B------:R0:W-:Y:S02]  /*7280*/  UTMALDG.3D [UR8], [UR22], desc[UR6] ;  /* 0x00000608160075b4 */ /* 0x0001e40008011000 */
[----:B0-----:R-:W-:Y:S05]  /*7290*/  @P1 BRA `(.L_x_172) ;  /* 0xfffffffc003c1947 */ /* 0x001fea000383ffff */
.L_x_169:
[----:B------:R-:W-:Y:S05]  /*72a0*/  BSYNC B1 ;  /* 0x0000000000017941 */ /* 0x000fea0003800000 */
.L_x_168:
[----:B------:R-:W-:Y:S01]  /*72b0*/  LOP3.LUT P1, RZ, R10, 0xff, RZ, 0xc0, !PT ;  /* 0x000000ff0aff7812 */ /* 0x000fe2000782c0ff */
[C---:B------:R-:W-:Y:S01]  /*72c0*/  IMAD.IADD R7, R11.reuse, 0x1, R8 ;  /* 0x000000010b077824 */ /* 0x040fe200078e0208 */
[----:B------:R-:W-:Y:S01]  /*72d0*/  ULDC.64 UR4, c[0x0][0x650] ;  /* 0x0001940000047ab9 */ /* 0x000fe20000000a00 */
[----:B------:R-:W-:Y:S01]  /*72e0*/  ISETP.GE.U32.AND P2, PT, R11, 0x5, PT ;  /* 0x000000050b00780c */ /* 0x000fe20003f46070 */
[----:B------:R-:W-:Y:S01]  /*72f0*/  BSSY B1, `(.L_x_173) ;  /* 0x000006b000017945 */ /* 0x000fe20003800000 */
[----:B------:R-:W-:Y:S01]  /*7300*/  IMAD.MOV.U32 R21, RZ, RZ, -0x1 ;  /* 0xffffffffff157424 */ /* 0x000fe200078e00ff */
[----:B------:R-:W-:Y:S01]  /*7310*/  ISETP.GT.U32.AND P0, PT, R7, 0x4, PT ;  /* 0x000000040700780c */ /* 0x000fe20003f04070 */
[----:B------:R-:W-:Y:S01]  /*7320*/  IMAD.MOV.U32 R19, RZ, RZ, -0x1 ;  /* 0xffffffffff137424 */ /* 0x000fe200078e00ff */
[----:B------:R-:W-:Y:S02]  /*7330*/  PRMT R10, RZ, 0x7610, R10 ;  /* 0x00007610ff0a7816 */ /* 0x000fe4000000000a */
[----:B------:R-:W-:-:S03]  /*7340*/  ISETP.LT.U32.AND P0, PT, R11, 0x5, P0 ;  /* 0x000000050b00780c */ /* 0x000fc60000701070 */
[----:B------:R-:W0:Y:S01]  /*7350*/  @P1 S2R R12, SR_CgaCtaId ;  /* 0x00000000000c1919 */ /* 0x000e220000008800 */
[----:B------:R-:W-:-:S04]  /*7360*/  @P1 MOV R5, 0x400 ;  /* 0x0000040000051802 */ /* 0x000fc80000000f00 */
[----:B0-----:R-:W-:Y:S01]  /*7370*/  @P1 LEA R6, R12, R5, 0x18 ;  /* 0x000000050c061211 */ /* 0x001fe200078ec0ff */
[----:B------:R-:W-:Y:S01]  /*7380*/  IMAD.WIDE.U32 R4, R7, -0x33333333, RZ ;  /* 0xcccccccd07047825 */ /* 0x000fe200078e00ff */
[----:B------:R-:W-:Y:S02]  /*7390*/  SEL R4, RZ, 0x1, !P0 ;  /* 0x00000001ff047807 */ /* 0x000fe40004000000 */
[----:B------:R0:W-:Y:S01]  /*73a0*/  @P1 SYNCS.ARRIVE.TRANS64.A1T0 RZ, [R6+URZ+0x68], RZ ;  /* 0x000068ff06ff19a7 */ /* 0x0001e2000810003f */
[----:B------:R-:W-:Y:S02]  /*73b0*/  IADD3 R16, P1, R16, UR36, RZ ;  /* 0x0000002410107c10 */ /* 0x000fe4000ff3e0ff */
[----:B------:R-:W-:Y:S02]  /*73c0*/  LOP3.LUT R3, R3, R4, RZ, 0x3c, !PT ;  /* 0x0000000403037212 */ /* 0x000fe400078e3cff */
[----:B------:R-:W-:Y:S02]  /*73d0*/  IADD3.X R17, R17, UR42, RZ, P1, !PT ;  /* 0x0000002a11117c10 */ /* 0x000fe40008ffe4ff */
[----:B------:R-:W-:-:S02]  /*73e0*/  ISETP.GE.U32.AND P0, PT, R16, UR4, PT ;  /* 0x0000000410007c0c */ /* 0x000fc4000bf06070 */
[----:B0-----:R-:W-:Y:S02]  /*73f0*/  SHF.R.U32.HI R6, RZ, 0x2, R5 ;  /* 0x00000002ff067819 */ /* 0x001fe40000011605 */
[----:B------:R-:W-:Y:S02]  /*7400*/  ISETP.GE.U32.AND.EX P0, PT, R17, UR5, PT, P0 ;  /* 0x0000000511007c0c */ /* 0x000fe4000bf06100 */
[----:B------:R-:W-:Y:S01]  /*7410*/  @P2 LOP3.LUT R3, R3, 0x1, R6, 0x78, !PT ;  /* 0x0000000103032812 */ /* 0x000fe200078e7806 */
[----:B------:R-:W-:Y:S01]  /*7420*/  IMAD R8, R6, -0x5, R7 ;  /* 0xfffffffb06087824 */ /* 0x000fe200078e0207 */
[----:B------:R-:W-:Y:S01]  /*7430*/  PRMT R4, RZ, 0x7610, R4 ;  /* 0x00007610ff047816 */ /* 0x000fe20000000004 */
[----:B------:R-:W-:-:S08]  /*7440*/  IMAD.MOV.U32 R6, RZ, RZ, -0x1 ;  /* 0xffffffffff067424 */ /* 0x000fd000078e00ff */
[----:B------:R-:W-:Y:S05]  /*7450*/  @P0 BRA `(.L_x_174) ;  /* 0x0000000400500947 */ /* 0x000fea0003800000 */
[----:B------:R-:W0:Y:S01]  /*7460*/  S2R R19, SR_CTAID.X ;  /* 0x0000000000137919 */ /* 0x000e220000002500 */
[----:B------:R-:W-:Y:S01]  /*7470*/  ULDC.64 UR4, c[0x0][0x628] ;  /* 0x00018a0000047ab9 */ /* 0x000fe20000000a00 */
[----:B------:R-:W1:Y:S01]  /*7480*/  LDC R20, c[0x0][0x144] ;  /* 0x00005100ff147b82 */ /* 0x000e620000000800 */
[----:B------:R-:W-:Y:S01]  /*7490*/  ISETP.NE.U32.AND P0, PT, RZ, UR4, PT ;  /* 0x00000004ff007c0c */ /* 0x000fe2000bf05070 */
[----:B------:R-:W2:Y:S01]  /*74a0*/  S2R R14, SR_CTAID.Y ;  /* 0x00000000000e7919 */ /* 0x000ea20000002600 */
[----:B------:R-:W-:Y:S01]  /*74b0*/  ULDC UR7, c[0x0][0x630] ;  /* 0x00018c0000077ab9 */ /* 0x000fe20000000800 */
[----:B------:R-:W-:Y:S01]  /*74c0*/  ULDC UR8, c[0x0][0x150] ;  /* 0x0000540000087ab9 */ /* 0x000fe20000000800 */
[----:B------:R-:W-:Y:S01]  /*74d0*/  ISETP.NE.AND.EX P0, PT, RZ, UR5, PT, P0 ;  /* 0x00000005ff007c0c */ /* 0x000fe2000bf05300 */
[----:B------:R-:W-:Y:S02]  /*74e0*/  IMAD.MOV.U32 R4, RZ, RZ, R16 ;  /* 0x000000ffff047224 */ /* 0x000fe400078e0010 */
[----:B------:R-:W-:Y:S01]  /*74f0*/  IMAD.MOV.U32 R5, RZ, RZ, R17 ;  /* 0x000000ffff057224 */ /* 0x000fe200078e0011 */
[----:B0-----:R-:W-:-:S09]  /*7500*/  I2FP.F32.U32 R21, R19 ;  /* 0x0000001300157245 */ /* 0x001fd20000201000 */
[----:B------:R-:W-:Y:S05]  /*7510*/  @!P0 BRA `(.L_x_175) ;  /* 0x0000000000288947 */ /* 0x000fea0003800000 */
[----:B------:R-:W-:Y:S02]  /*7520*/  ULDC UR6, c[0x0][0x634] ;  /* 0x00018d0000067ab9 */ /* 0x000fe40000000800 */
[----:B------:R-:W-:-:S05]  /*7530*/  IADD3 R5, P0, R16, UR6, RZ ;  /* 0x0000000610057c10 */ /* 0x000fca000ff1e0ff */
[----:B------:R-:W-:-:S04]  /*7540*/  IMAD.X R15, RZ, RZ, R17, P0 ;  /* 0x000000ffff0f7224 */ /* 0x000fc800000e0611 */
[----:B------:R-:W-:-:S04]  /*7550*/  IMAD.WIDE.U32 R6, R15, UR4, RZ ;  /* 0x000000040f067c25 */ /* 0x000fc8000f8e00ff */
[----:B------:R-:W-:-:S04]  /*7560*/  IMAD.WIDE.U32 R6, P0, R5, UR5, R6 ;  /* 0x0000000505067c25 */ /* 0x000fc8000f800006 */
[----:B------:R-:W-:-:S04]  /*7570*/  IMAD.WIDE.U32 R4, R5, UR4, RZ ;  /* 0x0000000405047c25 */ /* 0x000fc8000f8e00ff */
[----:B------:R-:W-:Y:S01]  /*7580*/  IMAD.MOV.U32 R4, RZ, RZ, R7 ;  /* 0x000000ffff047224 */ /* 0x000fe200078e0007 */
[----:B------:R-:W-:Y:S01]  /*7590*/  IADD3 RZ, P1, R5, R6, RZ ;  /* 0x0000000605ff7210 */ /* 0x000fe20007f3e0ff */
[----:B------:R-:W-:-:S04]  /*75a0*/  IMAD.X R5, RZ, RZ, RZ, P0 ;  /* 0x000000ffff057224 */ /* 0x000fc800000e06ff */
[----:B------:R-:W-:-:S08]  /*75b0*/  IMAD.WIDE.U32.X R4, R15, UR5, R4, P1 ;  /* 0x000000050f047c25 */ /* 0x000fd000088e0404 */
.L_x_175:
[----:B------:R-:W-:Y:S01]  /*75c0*/  FMUL R21, R21, UR8 ;  /* 0x0000000815157c20 */ /* 0x000fe20008400000 */
[--C-:B------:R-:W-:Y:S01]  /*75d0*/  SHF.R.U64 R15, R4, UR7, R5.reuse ;  /* 0x00000007040f7c19 */ /* 0x100fe20008001205 */
[----:B------:R-:W-:Y:S01]  /*75e0*/  ULDC.64 UR4, c[0x0][0x620] ;  /* 0x0001880000047ab9 */ /* 0x000fe20000000a00 */
[----:B------:R-:W-:Y:S01]  /*75f0*/  SHF.R.U32.HI R4, RZ, UR7, R5 ;  /* 0x00000007ff047c19 */ /* 0x000fe20008011605 */
[----:B------:R-:W-:Y:S01]  /*7600*/  ULDC.64 UR6, c[0x0][0x640] ;  /* 0x0001900000067ab9 */ /* 0x000fe20000000a00 */
[----:B------:R-:W-:Y:S01]  /*7610*/  IADD3 R5, P0, RZ, -R15, RZ ;  /* 0x8000000fff057210 */ /* 0x000fe20007f1e0ff */
[----:B------:R-:W0:Y:S04]  /*7620*/  F2I.U32.TRUNC.NTZ R21, R21 ;  /* 0x0000001500157305 */ /* 0x000e28000020f000 */
[----:B------:R-:W-:Y:S01]  /*7630*/  IMAD.X R4, RZ, RZ, ~R4, P0 ;  /* 0x000000ffff047224 */ /* 0x000fe200000e0e04 */
[----:B------:R-:W-:-:S03]  /*7640*/  ISETP.NE.U32.AND P0, PT, RZ, UR6, PT ;  /* 0x00000006ff007c0c */ /* 0x000fc6000bf05070 */
[----:B------:R-:W-:Y:S01]  /*7650*/  IMAD R4, R4, UR4, RZ ;  /* 0x0000000404047c24 */ /* 0x000fe2000f8e02ff */
[----:B------:R-:W-:-:S03]  /*7660*/  ISETP.NE.AND.EX P0, PT, RZ, UR7, PT, P0 ;  /* 0x00000007ff007c0c */ /* 0x000fc6000bf05300 */
[C---:B------:R-:W-:Y:S01]  /*7670*/  IMAD R7, R5.reuse, UR5, R4 ;  /* 0x0000000505077c24 */ /* 0x040fe2000f8e0204 */
[----:B------:R-:W-:Y:S01]  /*7680*/  ULDC UR5, c[0x0][0x154] ;  /* 0x0000550000057ab9 */ /* 0x000fe20000000800 */
[----:B------:R-:W-:Y:S01]  /*7690*/  IMAD.WIDE.U32 R4, R5, UR4, R16 ;  /* 0x0000000405047c25 */ /* 0x000fe2000f8e0010 */
[----:B------:R-:W-:-:S03]  /*76a0*/  ULDC UR4, c[0x0][0x618] ;  /* 0x0001860000047ab9 */ /* 0x000fc60000000800 */
[----:B0-----:R-:W-:Y:S02]  /*76b0*/  IMAD.MOV R6, RZ, RZ, -R21 ;  /* 0x000000ffff067224 */ /* 0x001fe400078e0a15 */
[----:B------:R-:W0:Y:S01]  /*76c0*/  LDC R21, c[0x0][0x148] ;  /* 0x00005200ff157b82 */ /* 0x000e220000000800 */
[----:B------:R-:W-:Y:S02]  /*76d0*/  IMAD.IADD R5, R5, 0x1, R7 ;  /* 0x0000000105057824 */ /* 0x000fe400078e0207 */
[----:B-1----:R-:W-:Y:S01]  /*76e0*/  IMAD R19, R20, R6, R19 ;  /* 0x0000000614137224 */ /* 0x002fe200078e0213 */
[----:B--2---:R-:W-:Y:S02]  /*76f0*/  I2FP.F32.U32 R6, R14 ;  /* 0x0000000e00067245 */ /* 0x004fe40000201000 */
[--C-:B------:R-:W-:Y:S02]  /*7700*/  SHF.R.U64 R20, R4, UR4, R5.reuse ;  /* 0x0000000404147c19 */ /* 0x100fe40008001205 */
[----:B------:R-:W-:Y:S01]  /*7710*/  SHF.R.U32.HI R5, RZ, UR4, R5 ;  /* 0x00000004ff057c19 */ /* 0x000fe20008011605 */
[----:B------:R-:W-:Y:S01]  /*7720*/  FMUL R6, R6, UR5 ;  /* 0x0000000506067c20 */ /* 0x000fe20008400000 */
[----:B------:R-:W-:-:S02]  /*7730*/  ULDC UR4, c[0x0][0x608] ;  /* 0x0001820000047ab9 */ /* 0x000fc40000000800 */
[--C-:B------:R-:W-:Y:S01]  /*7740*/  SHF.R.U64 R23, R20, UR4, R5.reuse ;  /* 0x0000000414177c19 */ /* 0x100fe20008001205 */
[----:B------:R1:W2:Y:S01]  /*7750*/  F2I.U32.TRUNC.NTZ R24, R6 ;  /* 0x0000000600187305 */ /* 0x0002a2000020f000 */
[----:B------:R-:W-:Y:S01]  /*7760*/  SHF.R.U32.HI R4, RZ, UR4, R5 ;  /* 0x00000004ff047c19 */ /* 0x000fe20008011605 */
[----:B------:R-:W-:-:S03]  /*7770*/  ULDC UR4, c[0x0][0x658] ;  /* 0x0001960000047ab9 */ /* 0x000fc60000000800 */
[--C-:B------:R-:W-:Y:S02]  /*7780*/  SHF.R.U64 R22, R23, UR4, R4.reuse ;  /* 0x0000000417167c19 */ /* 0x100fe40008001204 */
[----:B------:R-:W-:-:S03]  /*7790*/  SHF.R.U32.HI R25, RZ, UR4, R4 ;  /* 0x00000004ff197c19 */ /* 0x000fc60008011604 */
[----:B------:R-:W-:Y:S02]  /*77a0*/  IMAD.MOV.U32 R4, RZ, RZ, R22 ;  /* 0x000000ffff047224 */ /* 0x000fe400078e0016 */
[----:B------:R-:W-:Y:S01]  /*77b0*/  IMAD.MOV.U32 R5, RZ, RZ, R25 ;  /* 0x000000ffff057224 */ /* 0x000fe200078e0019 */
[----:B-1----:R-:W-:Y:S06]  /*77c0*/  @!P0 BRA `(.L_x_176) ;  /* 0x0000000000288947 */ /* 0x002fec0003800000 */
        /* <DEDUP_REMOVED lines=10> */
.L_x_176:
[----:B------:R-:W-:Y:S01]  /*7870*/  ISETP.NE.AND P0, PT, R2, 0x1, PT ;  /* 0x000000010200780c */ /* 0x000fe20003f05270 */
[----:B------:R-:W-:Y:S01]  /*7880*/  ULDC UR4, c[0x0][0x648] ;  /* 0x0001920000047ab9 */ /* 0x000fe20000000800 */
[----:B------:R-:W-:Y:S01]  /*7890*/  LOP3.LUT R23, R23, UR16, RZ, 0xc0, !PT ;  /* 0x0000001017177c12 */ /* 0x000fe2000f8ec0ff */
[----:B--2---:R-:W-:Y:S01]  /*78a0*/  IMAD.MOV R24, RZ, RZ, -R24 ;  /* 0x000000ffff187224 */ /* 0x004fe200078e0a18 */
[----:B------:R-:W-:Y:S01]  /*78b0*/  SHF.R.U64 R4, R4, UR4, R5 ;  /* 0x0000000404047c19 */ /* 0x000fe20008001205 */
[----:B------:R-:W-:Y:S01]  /*78c0*/  ULDC UR4, c[0x0][0x638] ;  /* 0x00018e0000047ab9 */ /* 0x000fe20000000800 */
[----:B------:R-:W-:Y:S01]  /*78d0*/  LOP3.LUT R7, R20, UR15, RZ, 0xc0, !PT ;  /* 0x0000000f14077c12 */ /* 0x000fe2000f8ec0ff */
[----:B------:R-:W-:Y:S01]  /*78e0*/  ULDC UR5, c[0x0][0x610] ;  /* 0x0001840000057ab9 */ /* 0x000fe20000000800 */
[----:B------:R-:W-:Y:S02]  /*78f0*/  IMAD.MOV.U32 R6, RZ, RZ, R15 ;  /* 0x000000ffff067224 */ /* 0x000fe400078e000f */
[----:B------:R-:W-:-:S02]  /*7900*/  IMAD.MOV R5, RZ, RZ, -R4 ;  /* 0x000000ffff057224 */ /* 0x000fc400078e0a04 */
[----:B------:R-:W-:Y:S02]  /*7910*/  IMAD R4, R4, UR17, R23 ;  /* 0x0000001104047c24 */ /* 0x000fe4000f8e0217 */
[----:B0-----:R-:W-:Y:S02]  /*7920*/  @P0 IMAD R19, R21, R24, R14 ;  /* 0x0000001815130224 */ /* 0x001fe400078e020e */
[----:B------:R-:W-:Y:S01]  /*7930*/  IMAD R22, R5, UR4, R22 ;  /* 0x0000000405167c24 */ /* 0x000fe2000f8e0216 */
[----:B------:R-:W-:Y:S01]  /*7940*/  ULDC UR4, c[0x0][0x600] ;  /* 0x0001800000047ab9 */ /* 0x000fe20000000800 */
[----:B------:R-:W-:Y:S02]  /*7950*/  IMAD R21, R4, UR5, R19 ;  /* 0x0000000504157c24 */ /* 0x000fe4000f8e0213 */
[----:B------:R-:W-:Y:S02]  /*7960*/  IMAD R22, R22, UR4, R7 ;  /* 0x0000000416167c24 */ /* 0x000fe4000f8e0207 */
[----:B------:R-:W-:-:S03]  /*7970*/  IMAD.MOV.U32 R4, RZ, RZ, 0x1 ;  /* 0x00000001ff047424 */ /* 0x000fc600078e00ff */
[----:B------:R-:W-:Y:S02]  /*7980*/  SEL R19, R22, R21, !P0 ;  /* 0x0000001516137207 */ /* 0x000fe40004000000 */
[----:B------:R-:W-:-:S07]  /*7990*/  SEL R21, R21, R22, !P0 ;  /* 0x0000001615157207 */ /* 0x000fce0004000000 */
.L_x_174:
[----:B------:R-:W-:Y:S05]  /*79a0*/  BSYNC B1 ;  /* 0x0000000000017941 */ /* 0x000fea0003800000 */
.L_x_173:
[----:B------:R-:W-:-:S13]  /*79b0*/  LOP3.LUT P0, RZ, R4, 0xff, RZ, 0xc0, !PT ;  /* 0x000000ff04ff7812 */ /* 0x000fda000780c0ff */
[----:B------:R-:W-:Y:S05]  /*79c0*/  @P0 BRA `(.L_x_177) ;  /* 0xfffffff400380947 */ /* 0x000fea000383ffff */
[----:B------:R-:W-:Y:S05]  /*79d0*/  BSYNC B0 ;  /* 0x0000000000007941 */ /* 0x000fea0003800000 */
.L_x_166:
[----:B------:R-:W-:-:S03]  /*79e0*/  UMOV UR4, 0xffffffff ;  /* 0xffffffff00047882 */ /* 0x000fc60000000000 */
[----:B------:R-:W-:Y:S05]  /*79f0*/  BRA.DIV UR4, `(.L_x_178) ;  /* 0x0000000604387947 */ /* 0x000fea000b800000 */
[----:B------:R-:W-:-:S13]  /*7a00*/  ELECT P6, URZ, PT ;  /* 0x00000000003f782f */ /* 0x000fda00038c0000 */
.L_x_193:
[----:B------:R-:W-:Y:S04]  /*7a10*/  BSSY B0, `(.L_x_179) ;  /* 0x0000034000007945 */ /* 0x000fe80003800000 */
[----:B------:R-:W-:Y:S05]  /*7a20*/  @!P6 BRA `(.L_x_180) ;  /* 0x0000000000c8e947 */ /* 0x000fea0003800000 */
[----:B------:R-:W-:-:S04]  /*7a30*/  LOP3.LUT R18, R18, 0x2, RZ, 0xfc, !PT ;  /* 0x0000000212127812 */ /* 0x000fc800078efcff */
[----:B------:R-:W-:-:S13]  /*7a40*/  ISETP.NE.AND P0, PT, R18, 0x3, PT ;  /* 0x000000031200780c */ /* 0x000fda0003f05270 */
[----:B------:R-:W-:Y:S05]  /*7a50*/  @!P0 BRA `(.L_x_181) ;  /* 0x0000000000048947 */ /* 0x000fea0003800000 */
[----:B------:R-:W-:Y:S01]  /*7a60*/  BPT.TRAP 0x1 ;  /* 0x000000040000795c */ /* 0x000fe20000300000 */
.L_x_181:
[----:B------:R-:W0:Y:S01]  /*7a70*/  S2R R5, SR_CgaCtaId ;  /* 0x0000000000057919 */ /* 0x000e220000008800 */
[----:B------:R-:W-:Y:S02]  /*7a80*/  MOV R0, 0x400 ;  /* 0x0000040000007802 */ /* 0x000fe40000000f00 */
[----:B------:R-:W-:Y:S02]  /*7a90*/  SHF.L.U32 R2, R3, 0x1f, RZ ;  /* 0x0000001f03027819 */ /* 0x000fe400000006ff */
[----:B0-----:R-:W-:-:S05]  /*7aa0*/  LEA R5, R5, R0, 0x18 ;  /* 0x0000000005057211 */ /* 0x001fca00078ec0ff */
[----:B------:R-:W-:-:S04]  /*7ab0*/  VIADD R5, R5, 0x28 ;  /* 0x0000002805057836 */ /* 0x000fc80000000000 */
[C---:B------:R-:W-:Y:S02]  /*7ac0*/  IMAD R7, R8.reuse, 0x8, R5 ;  /* 0x0000000808077824 */ /* 0x040fe400078e0205 */
[----:B------:R-:W-:Y:S02]  /*7ad0*/  VIADD R8, R8, 0x1 ;  /* 0x0000000108087836 */ /* 0x000fe40000000000 */
[----:B------:R-:W0:Y:S03]  /*7ae0*/  SYNCS.PHASECHK.TRANS64.TRYWAIT P0, [R7+URZ], R2 ;  /* 0x00000002070075a7 */ /* 0x000e26000800017f */
[----:B------:R-:W-:-:S04]  /*7af0*/  ISETP.NE.AND P1, PT, R8, 0x5, PT ;  /* 0x000000050800780c */ /* 0x000fc80003f25270 */
[----:B------:R-:W-:Y:S02]  /*7b00*/  SEL R0, RZ, 0x1, P1 ;  /* 0x00000001ff007807 */ /* 0x000fe40000800000 */
[----:B------:R-:W-:Y:S02]  /*7b10*/  SEL R8, R8, RZ, P1 ;  /* 0x000000ff08087207 */ /* 0x000fe40000800000 */
[----:B------:R-:W-:-:S03]  /*7b20*/  LOP3.LUT R9, R3, R0, RZ, 0x3c, !PT ;  /* 0x0000000003097212 */ /* 0x000fc600078e3cff */
[----:B------:R-:W-:Y:S01]  /*7b30*/  IMAD R6, R8, 0x8, R5 ;  /* 0x0000000808067824 */ /* 0x000fe200078e0205 */
[----:B------:R-:W-:Y:S01]  /*7b40*/  SHF.L.U32 R3, R9, 0x1f, RZ ;  /* 0x0000001f09037819 */ /* 0x000fe200000006ff */
[----:B0-----:R-:W-:Y:S06]  /*7b50*/  @!P0 BRA `(.L_x_182) ;  /* 0x0000000400008947 */ /* 0x001fec0003800000 */
.L_x_194:
[----:B------:R-:W1:Y:S01]  /*7b60*/  SYNCS.PHASECHK.TRANS64.TRYWAIT P0, [R6+URZ], R3 ;  /* 0x00000003060075a7 */ /* 0x000e62000800017f */
[----:B------:R-:W-:-:S05]  /*7b70*/  VIADD R0, R8, 0x1 ;  /* 0x0000000108007836 */ /* 0x000fca0000000000 */
[----:B------:R-:W-:-:S04]  /*7b80*/  ISETP.NE.AND P1, PT, R0, 0x5, PT ;  /* 0x000000050000780c */ /* 0x000fc80003f25270 */
[----:B0-----:R-:W-:Y:S02]  /*7b90*/  SEL R2, RZ, 0x1, P1 ;  /* 0x00000001ff027807 */ /* 0x001fe40000800000 */
[----:B------:R-:W-:Y:S02]  /*7ba0*/  SEL R0, R0, RZ, P1 ;  /* 0x000000ff00007207 */ /* 0x000fe40000800000 */
[----:B------:R-:W-:-:S03]  /*7bb0*/  LOP3.LUT R9, R9, R2, RZ, 0x3c, !PT ;  /* 0x0000000209097212 */ /* 0x000fc600078e3cff */
[----:B------:R-:W-:Y:S01]  /*7bc0*/  IMAD R7, R0, 0x8, R5 ;  /* 0x0000000800077824 */ /* 0x000fe200078e0205 */
[----:B------:R-:W-:Y:S01]  /*7bd0*/  SHF.L.U32 R4, R9, 0x1f, RZ ;  /* 0x0000001f09047819 */ /* 0x000fe200000006ff */
[----:B-1----:R-:W-:Y:S06]  /*7be0*/  @!P0 BRA `(.L_x_183) ;  /* 0x0000000000f08947 */ /* 0x002fec0003800000 */
.L_x_195:
[----:B------:R-:W1:Y:S01]  /*7bf0*/  SYNCS.PHASECHK.TRANS64.TRYWAIT P0, [R7+URZ], R4 ;  /* 0x00000004070075a7 */ /* 0x000e62000800017f */
[----:B------:R-:W-:-:S05]  /*7c00*/  VIADD R0, R0, 0x1 ;  /* 0x0000000100007836 */ /* 0x000fca0000000000 */
[----:B------:R-:W-:-:S04]  /*7c10*/  ISETP.NE.AND P1, PT, R0, 0x5, PT ;  /* 0x000000050000780c */ /* 0x000fc80003f25270 */
[----:B------:R-:W-:Y:S02]  /*7c20*/  SEL R2, RZ, 0x1, P1 ;  /* 0x00000001ff027807 */ /* 0x000fe40000800000 */
[----:B------:R-:W-:Y:S02]  /*7c30*/  SEL R0, R0, RZ, P1 ;  /* 0x000000ff00007207 */ /* 0x000fe40000800000 */
[----:B------:R-:W-:-:S03]  /*7c40*/  LOP3.LUT R9, R9, R2, RZ, 0x3c, !PT ;  /* 0x0000000209097212 */ /* 0x000fc600078e3cff */
[----:B0-----:R-:W-:Y:S01]  /*7c50*/  IMAD R6, R0, 0x8, R5 ;  /* 0x0000000800067824 */ /* 0x001fe200078e0205 */
[----:B------:R-:W-:Y:S01]  /*7c60*/  SHF.L.U32 R3, R9, 0x1f, RZ ;  /* 0x0000001f09037819 */ /* 0x000fe200000006ff */
[----:B-1----:R-:W-:Y:S06]  /*7c70*/  @!P0 BRA `(.L_x_184) ;  /* 0x0000000000e08947 */ /* 0x002fec0003800000 */
.L_x_196:
[----:B------:R-:W1:Y:S01]  /*7c80*/  SYNCS.PHASECHK.TRANS64.TRYWAIT P0, [R6+URZ], R3 ;  /* 0x00000003060075a7 */ /* 0x000e62000800017f */
[----:B------:R-:W-:-:S05]  /*7c90*/  VIADD R0, R0, 0x1 ;  /* 0x0000000100007836 */ /* 0x000fca0000000000 */
[----:B------:R-:W-:-:S04]  /*7ca0*/  ISETP.NE.AND P1, PT, R0, 0x5, PT ;  /* 0x000000050000780c */ /* 0x000fc80003f25270 */
[----:B------:R-:W-:Y:S02]  /*7cb0*/  SEL R2, RZ, 0x1, P1 ;  /* 0x00000001ff027807 */ /* 0x000fe40000800000 */
[----:B------:R-:W-:Y:S02]  /*7cc0*/  SEL R0, R0, RZ, P1 ;  /* 0x000000ff00007207 */ /* 0x000fe40000800000 */
[----:B------:R-:W-:Y:S01]  /*7cd0*/  LOP3.LUT R2, R9, R2, RZ, 0x3c, !PT ;  /* 0x0000000209027212 */ /* 0x000fe200078e3cff */
[----:B-1----:R-:W-:Y:S06]  /*7ce0*/  @!P0 BRA `(.L_x_185) ;  /* 0x0000000000d88947 */ /* 0x002fec0003800000 */
.L_x_197:
[----:B------:R-:W-:Y:S01]  /*7cf0*/  IMAD R5, R0, 0x8, R5 ;  /* 0x0000000800057824 */ /* 0x000fe200078e0205 */
[----:B------:R-:W-:-:S07]  /*7d00*/  SHF.L.U32 R0, R2, 0x1f, RZ ;  /* 0x0000001f02007819 */ /* 0x000fce00000006ff */
.L_x_186:
[----:B--2---:R2:W3:Y:S02]  /*7d10*/  SYNCS.PHASECHK.TRANS64.TRYWAIT P0, [R5+URZ], R0 ;  /* 0x00000000050075a7 */ /* 0x0044e4000800017f */
[----:B---3--:R-:W-:Y:S05]  /*7d20*/  @!P0 NANOSLEEP.SYNCS 0x989680 ;  /* 0x009896800000895d */ /* 0x008fea0003900000 */
[----:B------:R-:W3:Y:S02]  /*7d30*/  @!P0 SYNCS.PHASECHK.TRANS64 P0, [R5+URZ], R0 ;  /* 0x00000000050085a7 */ /* 0x000ee4000800007f */
[----:B---3--:R-:W-:Y:S05]  /*7d40*/  @!P0 BRA `(.L_x_186) ;  /* 0xfffffffc00f08947 */ /* 0x008fea000383ffff */
.L_x_180:
[----:B------:R-:W-:Y:S05]  /*7d50*/  BSYNC B0 ;  /* 0x0000000000007941 */ /* 0x000fea0003800000 */
.L_x_179:
[----:B------:R-:W-:Y:S05]  /*7d60*/  EXIT ;  /* 0x000000000000794d */ /* 0x000fea0003800000 */
.L_x_21:
[----:B-1----:R1:W2:Y:S02]  /*7d70*/  SYNCS.PHASECHK.TRANS64.TRYWAIT P1, [R3+URZ], R0 ;  /* 0x00000000030075a7 */ /* 0x0022a4000802017f */
[----:B--2---:R-:W-:Y:S05]  /*7d80*/  @!P1 NANOSLEEP.SYNCS 0x989680 ;  /* 0x009896800000995d */ /* 0x004fea0003900000 */
[----:B------:R-:W2:Y:S02]  /*7d90*/  @!P1 SYNCS.PHASECHK.TRANS64 P1, [R3+URZ], R0 ;  /* 0x00000000030095a7 */ /* 0x000ea4000802007f */
[----:B--2---:R-:W-:Y:S05]  /*7da0*/  @!P1 BRA `(.L_x_21) ;  /* 0xfffffffc00f09947 */ /* 0x004fea000383ffff */
[----:B------:R-:W-:Y:S05]  /*7db0*/  BRA `(.L_x_20) ;  /* 0xffffff9800687947 */ /* 0x000fea000383ffff */
.L_x_26:
[----:B-1----:R1:W2:Y:S02]  /*7dc0*/  SYNCS.PHASECHK.TRANS64.TRYWAIT P1, [R5+URZ], R4 ;  /* 0x00000004050075a7 */ /* 0x0022a4000802017f */
[----:B--2---:R-:W-:Y:S05]  /*7dd0*/  @!P1 NANOSLEEP.SYNCS 0x989680 ;  /* 0x009896800000995d */ /* 0x004fea0003900000 */
[----:B------:R-:W2:Y:S02]  /*7de0*/  @!P1 SYNCS.PHASECHK.TRANS64 P1, [R5+URZ], R4 ;  /* 0x00000004050095a7 */ /* 0x000ea4000802007f */
[----:B--2---:R-:W-:Y:S05]  /*7df0*/  @!P1 BRA `(.L_x_26) ;  /* 0xfffffffc00f09947 */ /* 0x004fea000383ffff */
[----:B------:R-:W-:Y:S05]  /*7e00*/  BRA `(.L_x_25) ;  /* 0xffffff9c00447947 */ /* 0x000fea000383ffff */
.L_x_167:
[----:B------:R-:W-:Y:S01]  /*7e10*/  BSSY B1, `(.L_x_187) ;  /* 0x0000006000017945 */ /* 0x000fe20003800000 */
[----:B------:R-:W-:-:S07]  /*7e20*/  IMAD.MOV.U32 R15, RZ, RZ, -0x1 ;  /* 0xffffffffff0f7424 */ /* 0x000fce00078e00ff */
[----:B------:R-:W-:Y:S05]  /*7e30*/  WARPSYNC.COLLECTIVE R15, `(.L_x_188) ;  /* 0x000000000f0c7348 */ /* 0x000fea0003c00000 */
[----:B------:R-:W-:Y:S02]  /*7e40*/  ELECT P6, UR62, PT ;  /* 0x00000000003e782f */ /* 0x000fe400038c0000 */
[----:B------:R-:W-:Y:S01]  /*7e50*/  MOV R14, UR62 ;  /* 0x0000003e000e7c02 */ /* 0x000fe20008000f00 */
[----:B------:R-:W-:Y:S10]  /*7e60*/  ENDCOLLECTIVE ;  /* 0x000000000000791b */ /* 0x000ff40003800000 */
.L_x_188:
[----:B------:R-:W-:Y:S05]  /*7e70*/  BSYNC B1 ;  /* 0x0000000000017941 */ /* 0x000fea0003800000 */
.L_x_187:
[----:B------:R-:W-:Y:S05]  /*7e80*/  BRA `(.L_x_189) ;  /* 0xfffffff000147947 */ /* 0x000fea000383ffff */
.L_x_170:
[----:B-1----:R1:W2:Y:S02]  /*7e90*/  SYNCS.PHASECHK.TRANS64.TRYWAIT P0, [R23+URZ+0x28], R14 ;  /* 0x0000280e170075a7 */ /* 0x0022a4000800017f */
[----:B--2---:R-:W-:Y:S05]  /*7ea0*/  @!P0 NANOSLEEP.SYNCS 0x989680 ;  /* 0x009896800000895d */ /* 0x004fea0003900000 */
[----:B------:R-:W2:Y:S02]  /*7eb0*/  @!P0 SYNCS.PHASECHK.TRANS64 P0, [R23+URZ+0x28], R14 ;  /* 0x0000280e170085a7 */ /* 0x000ea4000800007f */
[----:B--2---:R-:W-:Y:S05]  /*7ec0*/  @!P0 BRA `(.L_x_170) ;  /* 0xfffffffc00f08947 */ /* 0x004fea000383ffff */
[----:B------:R-:W-:Y:S05]  /*7ed0*/  BRA `(.L_x_190) ;  /* 0xfffffff000547947 */ /* 0x000fea000383ffff */
.L_x_178:
[----:B------:R-:W-:Y:S01]  /*7ee0*/  BSSY B0, `(.L_x_191) ;  /* 0x0000006000007945 */ /* 0x000fe20003800000 */
[----:B------:R-:W-:-:S07]  /*7ef0*/  IMAD.MOV.U32 R15, RZ, RZ, -0x1 ;  /* 0xffffffffff0f7424 */ /* 0x000fce00078e00ff */
[----:B------:R-:W-:Y:S05]  /*7f00*/  WARPSYNC.COLLECTIVE R15, `(.L_x_192) ;  /* 0x000000000f0c7348 */ /* 0x000fea0003c00000 */
[----:B------:R-:W-:Y:S02]  /*7f10*/  ELECT P6, UR62, PT ;  /* 0x00000000003e782f */ /* 0x000fe400038c0000 */
[----:B------:R-:W-:Y:S01]  /*7f20*/  MOV R14, UR62 ;  /* 0x0000003e000e7c02 */ /* 0x000fe20008000f00 */
[----:B------:R-:W-:Y:S10]  /*7f30*/  ENDCOLLECTIVE ;  /* 0x000000000000791b */ /* 0x000ff40003800000 */
.L_x_192:
[----:B------:R-:W-:Y:S05]  /*7f40*/  BSYNC B0 ;  /* 0x0000000000007941 */ /* 0x000fea0003800000 */
.L_x_191:
[----:B------:R-:W-:Y:S05]  /*7f50*/  BRA `(.L_x_193) ;  /* 0xfffffff800ac7947 */ /* 0x000fea000383ffff */
.L_x_182:
[----:B0-----:R0:W1:Y:S02]  /*7f60*/  SYNCS.PHASECHK.TRANS64.TRYWAIT P0, [R7+URZ], R2 ;  /* 0x00000002070075a7 */ /* 0x001064000800017f */
[----:B-1----:R-:W-:Y:S05]  /*7f70*/  @!P0 NANOSLEEP.SYNCS 0x989680 ;  /* 0x009896800000895d */ /* 0x002fea0003900000 */
[----:B------:R-:W1:Y:S02]  /*7f80*/  @!P0 SYNCS.PHASECHK.TRANS64 P0, [R7+URZ], R2 ;  /* 0x00000002070085a7 */ /* 0x000e64000800007f */
[----:B-1----:R-:W-:Y:S05]  /*7f90*/  @!P0 BRA `(.L_x_182) ;  /* 0xfffffffc00f08947 */ /* 0x002fea000383ffff */
[----:B------:R-:W-:Y:S05]  /*7fa0*/  BRA `(.L_x_194) ;  /* 0xfffffff800ec7947 */ /* 0x000fea000383ffff */
.L_x_183:
[----:B0-----:R0:W1:Y:S02]  /*7fb0*/  SYNCS.PHASECHK.TRANS64.TRYWAIT P0, [R6+URZ], R3 ;  /* 0x00000003060075a7 */ /* 0x001064000800017f */
[----:B-1----:R-:W-:Y:S05]  /*7fc0*/  @!P0 NANOSLEEP.SYNCS 0x989680 ;  /* 0x009896800000895d */ /* 0x002fea0003900000 */
[----:B------:R-:W1:Y:S02]  /*7fd0*/  @!P0 SYNCS.PHASECHK.TRANS64 P0, [R6+URZ], R3 ;  /* 0x00000003060085a7 */ /* 0x000e64000800007f */
[----:B-1----:R-:W-:Y:S05]  /*7fe0*/  @!P0 BRA `(.L_x_183) ;  /* 0xfffffffc00f08947 */ /* 0x002fea000383ffff */
[----:B------:R-:W-:Y:S05]  /*7ff0*/  BRA `(.L_x_195) ;  /* 0xfffffff800fc7947 */ /* 0x000fea000383ffff */
.L_x_184:
[----:B0-----:R0:W1:Y:S02]  /*8000*/  SYNCS.PHASECHK.TRANS64.TRYWAIT P0, [R7+URZ], R4 ;  /* 0x00000004070075a7 */ /* 0x001064000800017f */
[----:B-1----:R-:W-:Y:S05]  /*8010*/  @!P0 NANOSLEEP.SYNCS 0x989680 ;  /* 0x009896800000895d */ /* 0x002fea0003900000 */
[----:B------:R-:W1:Y:S02]  /*8020*/  @!P0 SYNCS.PHASECHK.TRANS64 P0, [R7+URZ], R4 ;  /* 0x00000004070085a7 */ /* 0x000e64000800007f */
[----:B-1----:R-:W-:Y:S05]  /*8030*/  @!P0 BRA `(.L_x_184) ;  /* 0xfffffffc00f08947 */ /* 0x002fea000383ffff */
[----:B------:R-:W-:Y:S05]  /*8040*/  BRA `(.L_x_196) ;  /* 0xfffffffc000c7947 */ /* 0x000fea000383ffff */
.L_x_185:
[----:B-1----:R1:W2:Y:S02]  /*8050*/  SYNCS.PHASECHK.TRANS64.TRYWAIT P0, [R6+URZ], R3 ;  /* 0x00000003060075a7 */ /* 0x0022a4000800017f */
[----:B--2---:R-:W-:Y:S05]  /*8060*/  @!P0 NANOSLEEP.SYNCS 0x989680 ;  /* 0x009896800000895d */ /* 0x004fea0003900000 */
[----:B------:R-:W2:Y:S02]  /*8070*/  @!P0 SYNCS.PHASECHK.TRANS64 P0, [R6+URZ], R3 ;  /* 0x00000003060085a7 */ /* 0x000ea4000800007f */
[----:B--2---:R-:W-:Y:S05]  /*8080*/  @!P0 BRA `(.L_x_185) ;  /* 0xfffffffc00f08947 */ /* 0x004fea000383ffff */
[----:B------:R-:W-:Y:S05]  /*8090*/  BRA `(.L_x_197) ;  /* 0xfffffffc00147947 */ /* 0x000fea000383ffff */
.L_x_198:
[----:B------:R-:W-:-:S00]  /*80a0*/  BRA `(.L_x_198) ;  /* 0xfffffffc00fc7947 */ /* 0x000fc0000383ffff */
[----:B------:R-:W-:-:S00]  /*80b0*/  NOP ;  /* 0x0000000000007918 */ /* 0x000fc00000000000 */
        /* <DEDUP_REMOVED lines=12> */
.L_x_199:


//--------------------- .nv.global.init           --------------------------
	.section	.nv.global.init,"aw",@progbits
.nv.global.init:
	.type		$str$22,@object
	.size		$str$22,($str$23 - $str$22)
$str$22:
        /*0000*/ 	.byte	0x6b, 0x5f, 0x74, 0x69, 0x6c, 0x65, 0x5f, 0x63, 0x6f, 0x75, 0x6e, 0x74, 0x20, 0x3e, 0x3d, 0x20
        /*0010*/ 	.byte	0x31, 0x00
	.type		$str$23,@object
	.size		$str$23,(__unnamed_1 - $str$23)
$str$23:
        /*0012*/ 	.byte	0x2f, 0x74, 0x6d, 0x70, 0x2f, 0x63, 0x75, 0x74, 0x6c, 0x61, 0x73, 0x73, 0x5f, 0x73, 0x77, 0x65
        /*0022*/ 	.byte	0x65, 0x70, 0x5f, 0x73, 0x72, 0x63, 0x2f, 0x69, 0x6e, 0x63, 0x6c, 0x75, 0x64, 0x65, 0x2f, 0x63
        /*0032*/ 	.byte	0x75, 0x74, 0x6c, 0x61, 0x73, 0x73, 0x2f, 0x67, 0x65, 0x6d, 0x6d, 0x2f, 0x63, 0x6f, 0x6c, 0x6c
        /*0042*/ 	.byte	0x65, 0x63, 0x74, 0x69, 0x76, 0x65, 0x2f, 0x73, 0x6d, 0x39, 0x30, 0x5f, 0x6d, 0x6d, 0x61, 0x5f
        /*0052*/ 	.byte	0x74, 0x6d, 0x61, 0x5f, 0x67, 0x6d, 0x6d, 0x61, 0x5f, 0x73, 0x73, 0x5f, 0x77, 0x61, 0x72, 0x70
        /*0062*/ 	.byte	0x73, 0x70, 0x65, 0x63, 0x69, 0x61, 0x6c, 0x69, 0x7a, 0x65, 0x64, 0x2e, 0x68, 0x70, 0x70, 0x00
	.type		__unnamed_1,@object
	.size		__unnamed_1,(.L_0 - __unnamed_1)
__unnamed_1:
        /*0072*/ 	.byte	0x76, 0x6f, 0x69, 0x64, 0x20, 0x63, 0x75, 0x74, 0x6c, 0x61, 0x73, 0x73, 0x3a, 0x3a, 0x67, 0x65
        /* <DEDUP_REMOVED lines=180> */
        /*0bc2*/ 	.byte	0x69, 0x74, 0x79, 0x5d, 0x00
.L_0:


//--------------------- .nv.shared._ZN7cutlass13device_kernelINS_4gemm6kernel13GemmUniversalIN4cute5tupleIJiiiiEEENS1_10collective13CollectiveMmaINS1_34MainloopSm90TmaGmmaWarpSpecializedILi5ENS5_IJNS4_1CILi1EEENSA_ILi4EEESB_EEENS1_35KernelTmaWarpSpecializedCooperativeEEENS5_IJNSA_ILi128EEESG_NSA_ILi64EEEEEENS_6half_tENS5_IJlSB_lEEESJ_SK_NS4_8TiledMMAINS4_8MMA_AtomIJNS4_4SM904GMMA26MMA_64x128x16_F32F16F16_SSILNSO_5MajorE0ELSQ_0ELNSO_7ScaleInE1ELSR_1EEEEEENS4_6LayoutINS5_IJNSA_ILi2EEESB_SB_EEENS5_IJSB_NSA_ILi0EEESX_EEEEENS5_IJNS4_10UnderscoreES10_S10_EEEEENS4_23SM90_TMA_LOAD_MULTICASTENS4_14ComposedLayoutINS4_7SwizzleILi3ELi4ELi3EEENS4_18smem_ptr_flag_bitsILi16EEENSU_INS5_IJNSA_ILi8EEESH_EEENS5_IJSH_SB_EEEEEEEvNS4_8identityENS4_13SM90_TMA_LOADES1D_vS1E_EENS_8epilogue10collective6detail29Sm90TmaWarpSpecializedAdapterINS1I_15DefaultEpilogueISJ_SK_SK_NS1H_6thread17LinearCombinationISJ_Li1EffLNS1M_9ScaleType4KindE0ELNS_15FloatRoundStyleE2ESJ_EENS1_15EpilogueDefaultEEEEEvvEEEEvNT_6ParamsE --------------------------
	.section	.nv.shared._ZN7cutlass13device_kernelINS_4gemm6kernel13GemmUniversalIN4cute5tupleIJiiiiEEENS1_10collective13CollectiveMmaINS1_34MainloopSm90TmaGmmaWarpSpecializedILi5ENS5_IJNS4_1CILi1EEENSA_ILi4EEESB_EEENS1_35KernelTmaWarpSpecializedCooperativeEEENS5_IJNSA_ILi128EEESG_NSA_ILi64EEEEEENS_6half_tENS5_IJlSB_lEEESJ_SK_NS4_8TiledMMAINS4_8MMA_AtomIJNS4_4SM904GMMA26MMA_64x128x16_F32F16F16_SSILNSO_5MajorE0ELSQ_0ELNSO_7ScaleInE1ELSR_1EEEEEENS4_6LayoutINS5_IJNSA_ILi2EEESB_SB_EEENS5_IJSB_NSA_ILi0EEESX_EEEEENS5_IJNS4_10UnderscoreES10_S10_EEEEENS4_23SM90_TMA_LOAD_MULTICASTENS4_14ComposedLayoutINS4_7SwizzleILi3ELi4ELi3EEENS4_18smem_ptr_flag_bitsILi16EEENSU_INS5_IJNSA_ILi8EEESH_EEENS5_IJSH_SB_EEEEEEEvNS4_8identityENS4_13SM90_TMA_LOADES1D_vS1E_EENS_8epilogue10collective6detail29Sm90TmaWarpSpecializedAdapterINS1I_15DefaultEpilogueISJ_SK_SK_NS1H_6thread17LinearCombinationISJ_Li1EffLNS1M_9ScaleType4KindE0ELNS_15FloatRoundStyleE2ESJ_EENS1_15EpilogueDefaultEEEEEvvEEEEvNT_6ParamsE,"aw",@nobits
	.sectionflags	@""
	.align	16
	.zero		1024


//--------------------- .nv.shared.reserved.0     --------------------------
	.section	.nv.shared.reserved.0,"aw",@nobits
	.weak		__nv_reservedSMEM_offset_0_alias
	.size		__nv_reservedSMEM_offset_0_alias, 0, 0
	.other		__nv_reservedSMEM_offset_0_alias,@"STO_CUDA_RESERVED_SHARED STV_DEFAULT"
__nv_reservedSMEM_offset_0_alias:
	.zero		0


//--------------------- .nv.global                --------------------------
	.section	.nv.global,"aw",@nobits
.nv.global:
	.type		_ZN40_INTERNAL_791c8933_4_k_cu_ce2bda36_247204cute1_E,@object
	.size		_ZN40_INTERNAL_791c8933_4_k_cu_ce2bda36_247204cute1_E,(_ZN40_INTERNAL_791c8933_4_k_cu_ce2bda36_247204cuda3std3__45__cpo6cbeginE - _ZN40_INTERNAL_791c8933_4_k_cu_ce2bda36_247204cute1_E)
_ZN40_INTERNAL_791c8933_4_k_cu_ce2bda36_247204cute1_E:
	.zero		1
	.type		_ZN40_INTERNAL_791c8933_4_k_cu_ce2bda36_247204cuda3std3__45__cpo6cbeginE,@object
	.size		_ZN40_INTERNAL_791c8933_4_k_cu_ce2bda36_247204cuda3std3__45__cpo6cbeginE,(_ZN40_INTERNAL_791c8933_4_k_cu_ce2bda36_247204cuda3std3__48in_placeE - _ZN40_INTERNAL_791c8933_4_k_cu_ce2bda36_247204cuda3std3__45__cpo6cbeginE)
_ZN40_INTERNAL_791c8933_4_k_cu_ce2bda36_247204cuda3std3__45__cpo6cbeginE:
	.zero		1
	.type		_ZN40_INTERNAL_791c8933_4_k_cu_ce2bda36_247204cuda3std3__48in_placeE,@object
	.size		_ZN40_INTERNAL_791c8933_4_k_cu_ce2bda36_247204cuda3std3__48in_placeE,(_ZN40_INTERNAL_791c8933_4_k_cu_ce2bda36_247204cuda3std6ranges3__45__cpo9iter_moveE - _ZN40_INTERNAL_791c8933_4_k_cu_ce2bda36_247204cuda3std3__48in_placeE)
_ZN40_INTERNAL_791c8933_4_k_cu_ce2bda36_247204cuda3std3__48in_placeE:
	.zero		1
	.type		_ZN40_INTERNAL_791c8933_4_k_cu_ce2bda36_247204cuda3std6ranges3__45__cpo9iter_moveE,@object
	.size		_ZN40_INTERNAL_791c8933_4_k_cu_ce2bda36_247204cuda3std6ranges3__45__cpo9iter_moveE,(_ZN40_INTERNAL_791c8933_4_k_cu_ce2bda36_247204cuda3std3__45__cpo5beginE - _ZN40_INTERNAL_791c8933_4_k_cu_ce2bda36_247204cuda3std6ranges3__45__cpo9iter_moveE)
_ZN40_INTERNAL_791c8933_4_k_cu_ce2bda36_247204cuda3std6ranges3__45__cpo9iter_moveE:
	.zero		1
	.type		_ZN40_INTERNAL_791c8933_4_k_cu_ce2bda36_247204cuda3std3__45__cpo5beginE,@object
	.size		_ZN40_INTERNAL_791c8933_4_k_cu_ce2bda36_247204cuda3std3__45__cpo5beginE,(_ZN40_INTERNAL_791c8933_4_k_cu_ce2bda36_247204cuda3std3__442_GLOBAL__N__791c8933_4_k_cu_ce2bda36_247206ignoreE - _ZN40_INTERNAL_791c8933_4_k_cu_ce2bda36_247204cuda3std3__45__cpo5beginE)
_ZN40_INTERNAL_791c8933_4_k_cu_ce2bda36_247204cuda3std3__45__cpo5beginE:
	.zero		1
	.type		_ZN40_INTERNAL_791c8933_4_k_cu_ce2bda36_247204cuda3std3__442_GLOBAL__N__791c8933_4_k_cu_ce2bda36_247206ignoreE,@object
	.size		_ZN40_INTERNAL_791c8933_4_k_cu_ce2bda36_247204cuda3std3__442_GLOBAL__N__791c8933_4_k_cu_ce2bda36_247206ignoreE,(_ZN40_INTERNAL_791c8933_4_k_cu_ce2bda36_247204cute7productE - _ZN40_INTERNAL_791c8933_4_k_cu_ce2bda36_247204cuda3std3__442_GLOBAL__N__791c8933_4_k_cu_ce2bda36_247206ignoreE)
_ZN40_INTERNAL_791c8933_4_k_cu_ce2bda36_247204cuda3std3__442_GLOBAL__N__791c8933_4_k_cu_ce2bda36_247206ignoreE:
	.zero		1
	.type		_ZN40_INTERNAL_791c8933_4_k_cu_ce2bda36_247204cute7productE,@object
	.size		_ZN40_INTERNAL_791c8933_4_k_cu_ce2bda36_247204cute7productE,(_ZN40_INTERNAL_791c8933_4_k_cu_ce2bda36_247204cuda3std3__45__cpo3endE - _ZN40_INTERNAL_791c8933_4_k_cu_ce2bda36_247204cute7productE)
_ZN40_INTERNAL_791c8933_4_k_cu_ce2bda36_247204cute7productE:
	.zero		1
	.type		_ZN40_INTERNAL_791c8933_4_k_cu_ce2bda36_247204cuda3std3__45__cpo3endE,@object
	.size		_ZN40_INTERNAL_791c8933_4_k_cu_ce2bda36_247204cuda3std3__45__cpo3endE,(_ZN40_INTERNAL_791c8933_4_k_cu_ce2bda36_247204cuda3std3__419piecewise_constructE - _ZN40_INTERNAL_791c8933_4_k_cu_ce2bda36_247204cuda3std3__45__cpo3endE)
_ZN40_INTERNAL_791c8933_4_k_cu_ce2bda36_247204cuda3std3__45__cpo3endE:
	.zero		1
	.type		_ZN40_INTERNAL_791c8933_4_k_cu_ce2bda36_247204cuda3std3__419piecewise_constructE,@object
	.size		_ZN40_INTERNAL_791c8933_4_k_cu_ce2bda36_247204cuda3std3__419piecewise_constructE,(_ZN40_INTERNAL_791c8933_4_k_cu_ce2bda36_247204cuda3std3__45__cpo4cendE - _ZN40_INTERNAL_791c8933_4_k_cu_ce2bda36_247204cuda3std3__419piecewise_constructE)
_ZN40_INTERNAL_791c8933_4_k_cu_ce2bda36_247204cuda3std3__419piecewise_constructE:
	.zero		1
	.type		_ZN40_INTERNAL_791c8933_4_k_cu_ce2bda36_247204cuda3std3__45__cpo4cendE,@object
	.size		_ZN40_INTERNAL_791c8933_4_k_cu_ce2bda36_247204cuda3std3__45__cpo4cendE,(_ZN40_INTERNAL_791c8933_4_k_cu_ce2bda36_247204cuda3std6ranges3__45__cpo4swapE - _ZN40_INTERNAL_791c8933_4_k_cu_ce2bda36_247204cuda3std3__45__cpo4cendE)
_ZN40_INTERNAL_791c8933_4_k_cu_ce2bda36_247204cuda3std3__45__cpo4cendE:
	.zero		1
	.type		_ZN40_INTERNAL_791c8933_4_k_cu_ce2bda36_247204cuda3std6ranges3__45__cpo4swapE,@object
	.size		_ZN40_INTERNAL_791c8933_4_k_cu_ce2bda36_247204cuda3std6ranges3__45__cpo4swapE,(.L_8 - _ZN40_INTERNAL_791c8933_4_k_cu_ce2bda36_247204cuda3std6ranges3__45__cpo4swapE)
_ZN40_INTERNAL_791c8933_4_k_cu_ce2bda36_247204cuda3std6ranges3__45__cpo4swapE:
	.zero		1
.L_8:


//--------------------- .nv.constant0._ZN7cutlass13device_kernelINS_4gemm6kernel13GemmUniversalIN4cute5tupleIJiiiiEEENS1_10collective13CollectiveMmaINS1_34MainloopSm90TmaGmmaWarpSpecializedILi5ENS5_IJNS4_1CILi1EEENSA_ILi4EEESB_EEENS1_35KernelTmaWarpSpecializedCooperativeEEENS5_IJNSA_ILi128EEESG_NSA_ILi64EEEEEENS_6half_tENS5_IJlSB_lEEESJ_SK_NS4_8TiledMMAINS4_8MMA_AtomIJNS4_4SM904GMMA26MMA_64x128x16_F32F16F16_SSILNSO_5MajorE0ELSQ_0ELNSO_7ScaleInE1ELSR_1EEEEEENS4_6LayoutINS5_IJNSA_ILi2EEESB_SB_EEENS5_IJSB_NSA_ILi0EEESX_EEEEENS5_IJNS4_10UnderscoreES10_S10_EEEEENS4_23SM90_TMA_LOAD_MULTICASTENS4_14ComposedLayoutINS4_7SwizzleILi3ELi4ELi3EEENS4_18smem_ptr_flag_bitsILi16EEENSU_INS5_IJNSA_ILi8EEESH_EEENS5_IJSH_SB_EEEEEEEvNS4_8identityENS4_13SM90_TMA_LOADES1D_vS1E_EENS_8epilogue10collective6detail29Sm90TmaWarpSpecializedAdapterINS1I_15DefaultEpilogueISJ_SK_SK_NS1H_6thread17LinearCombinationISJ_Li1EffLNS1M_9ScaleType4KindE0ELNS_15FloatRoundStyleE2ESJ_EENS1_15EpilogueDefaultEEEEEvvEEEEvNT_6ParamsE --------------------------
	.section	.nv.constant0._ZN7cutlass13device_kernelINS_4gemm6kernel13GemmUniversalIN4cute5tupleIJiiiiEEENS1_10collective13CollectiveMmaINS1_34MainloopSm90TmaGmmaWarpSpecializedILi5ENS5_IJNS4_1CILi1EEENSA_ILi4EEESB_EEENS1_35KernelTmaWarpSpecializedCooperativeEEENS5_IJNSA_ILi128EEESG_NSA_ILi64EEEEEENS_6half_tENS5_IJlSB_lEEESJ_SK_NS4_8TiledMMAINS4_8MMA_AtomIJNS4_4SM904GMMA26MMA_64x128x16_F32F16F16_SSILNSO_5MajorE0ELSQ_0ELNSO_7ScaleInE1ELSR_1EEEEEENS4_6LayoutINS5_IJNSA_ILi2EEESB_SB_EEENS5_IJSB_NSA_ILi0EEESX_EEEEENS5_IJNS4_10UnderscoreES10_S10_EEEEENS4_23SM90_TMA_LOAD_MULTICASTENS4_14ComposedLayoutINS4_7SwizzleILi3ELi4ELi3EEENS4_18smem_ptr_flag_bitsILi16EEENSU_INS5_IJNSA_ILi8EEESH_EEENS5_IJSH_SB_EEEEEEEvNS4_8identityENS4_13SM90_TMA_LOADES1D_vS1E_EENS_8epilogue10collective6detail29Sm90TmaWarpSpecializedAdapterINS1I_15DefaultEpilogueISJ_SK_SK_NS1H_6thread17LinearCombinationISJ_Li1EffLNS1M_9ScaleType4KindE0ELNS_15FloatRoundStyleE2ESJ_EENS1_15EpilogueDefaultEEEEEvvEEEEvNT_6ParamsE,"a",@progbits
	.sectionflags	@""
	.align	4
.nv.constant0._ZN7cutlass13device_kernelINS_4gemm6kernel13GemmUniversalIN4cute5tupleIJiiiiEEENS1_10collective13CollectiveMmaINS1_34MainloopSm90TmaGmmaWarpSpecializedILi5ENS5_IJNS4_1CILi1EEENSA_ILi4EEESB_EEENS1_35KernelTmaWarpSpecializedCooperativeEEENS5_IJNSA_ILi128EEESG_NSA_ILi64EEEEEENS_6half_tENS5_IJlSB_lEEESJ_SK_NS4_8TiledMMAINS4_8MMA_AtomIJNS4_4SM904GMMA26MMA_64x128x16_F32F16F16_SSILNSO_5MajorE0ELSQ_0ELNSO_7ScaleInE1ELSR_1EEEEEENS4_6LayoutINS5_IJNSA_ILi2EEESB_SB_EEENS5_IJSB_NSA_ILi0EEESX_EEEEENS5_IJNS4_10UnderscoreES10_S10_EEEEENS4_23SM90_TMA_LOAD_MULTICASTENS4_14ComposedLayoutINS4_7SwizzleILi3ELi4ELi3EEENS4_18smem_ptr_flag_bitsILi16EEENSU_INS5_IJNSA_ILi8EEESH_EEENS5_IJSH_SB_EEEEEEEvNS4_8identityENS4_13SM90_TMA_LOADES1D_vS1E_EENS_8epilogue10collective6detail29Sm90TmaWarpSpecializedAdapterINS1I_15DefaultEpilogueISJ_SK_SK_NS1H_6thread17LinearCombinationISJ_Li1EffLNS1M_9ScaleType4KindE0ELNS_15FloatRoundStyleE2ESJ_EENS1_15EpilogueDefaultEEEEEvvEEEEvNT_6ParamsE:
	.zero		1664


//--------------------- SYMBOLS --------------------------

	.type		.nv.reservedSmem.offset0,@object
	.size		.nv.reservedSmem.offset0,0x4
	.type		__assertfail,@function
